//
// Generated by NVIDIA NVVM Compiler
//
// Compiler Build ID: CL-36424714
// Cuda compilation tools, release 13.0, V13.0.88
// Based on NVVM 20.0.0
//

.version 9.0
.target sm_100
.address_size 64

	// .globl	_Z15kernel_problem1iiiiPhS_
.func  (.param .align 16 .b8 func_retval0[16]) __internal_trig_reduction_slowpathd
(
	.param .b64 __internal_trig_reduction_slowpathd_param_0
)
;
.func  (.param .b64 func_retval0) __internal_accurate_pow
(
	.param .b64 __internal_accurate_pow_param_0
)
;
// _ZZ15kernel_problem1iiiiPhS_E2sm has been demoted
.global .align 8 .b8 __cudart_i2opi_d[144] = {8, 93, 141, 31, 177, 95, 251, 107, 234, 146, 82, 138, 247, 57, 7, 61, 123, 241, 229, 235, 199, 186, 39, 117, 45, 234, 95, 158, 102, 63, 70, 79, 183, 9, 203, 39, 207, 126, 54, 109, 31, 109, 10, 90, 139, 17, 47, 239, 15, 152, 5, 222, 255, 151, 248, 31, 59, 40, 249, 189, 139, 95, 132, 156, 244, 57, 83, 131, 57, 214, 145, 57, 65, 126, 95, 180, 38, 112, 156, 233, 132, 68, 187, 46, 245, 53, 130, 232, 62, 167, 41, 177, 28, 235, 29, 254, 28, 146, 209, 9, 234, 46, 73, 6, 224, 210, 77, 66, 58, 110, 36, 183, 97, 197, 187, 222, 171, 99, 81, 254, 65, 144, 67, 60, 153, 149, 98, 219, 192, 221, 52, 245, 209, 87, 39, 252, 41, 21, 68, 78, 110, 131, 249, 162};
.global .align 16 .b8 __cudart_sin_cos_coeffs[128] = {70, 210, 176, 44, 241, 229, 90, 190, 146, 227, 172, 105, 227, 29, 199, 62, 161, 98, 219, 25, 160, 1, 42, 191, 24, 8, 17, 17, 17, 17, 129, 63, 84, 85, 85, 85, 85, 85, 197, 191, 0, 0, 0, 0, 0, 0, 0, 0, 0, 0, 0, 0, 0, 0, 0, 0, 100, 129, 253, 32, 131, 255, 168, 189, 40, 133, 239, 193, 167, 238, 33, 62, 217, 230, 6, 142, 79, 126, 146, 190, 233, 188, 221, 25, 160, 1, 250, 62, 71, 93, 193, 22, 108, 193, 86, 191, 81, 85, 85, 85, 85, 85, 165, 63, 0, 0, 0, 0, 0, 0, 224, 191, 0, 0, 0, 0, 0, 0, 240, 63};

.visible .entry _Z15kernel_problem1iiiiPhS_(
	.param .u32 _Z15kernel_problem1iiiiPhS__param_0,
	.param .u32 _Z15kernel_problem1iiiiPhS__param_1,
	.param .u32 _Z15kernel_problem1iiiiPhS__param_2,
	.param .u32 _Z15kernel_problem1iiiiPhS__param_3,
	.param .u64 .ptr .align 1 _Z15kernel_problem1iiiiPhS__param_4,
	.param .u64 .ptr .align 1 _Z15kernel_problem1iiiiPhS__param_5
)
{
	.reg .pred 	%p<45>;
	.reg .b32 	%r<98>;
	.reg .b64 	%rd<29>;
	.reg .b64 	%fd<206>;
	// demoted variable
	.shared .align 8 .b8 _ZZ15kernel_problem1iiiiPhS_E2sm[128];
	ld.param.u32 	%r26, [_Z15kernel_problem1iiiiPhS__param_0];
	ld.param.u32 	%r27, [_Z15kernel_problem1iiiiPhS__param_1];
	ld.param.u64 	%rd6, [_Z15kernel_problem1iiiiPhS__param_4];
	cvta.to.global.u64 	%rd1, %rd6;
	mov.u32 	%r30, %ctaid.x;
	mov.u32 	%r31, %ntid.x;
	mov.u32 	%r91, %tid.x;
	mad.lo.s32 	%r2, %r30, %r31, %r91;
	setp.ge.s32 	%p3, %r2, %r27;
	@%p3 bra 	$L__BB0_2;
	mul.wide.s32 	%rd8, %r2, 64;
	add.s64 	%rd9, %rd1, %rd8;
	ld.global.f64 	%fd180, [%rd9+24];
	ld.global.f64 	%fd181, [%rd9+32];
	ld.global.f64 	%fd182, [%rd9+40];
	ld.global.f64 	%fd183, [%rd9];
	ld.global.f64 	%fd184, [%rd9+8];
	ld.global.f64 	%fd185, [%rd9+16];
$L__BB0_2:
	ld.param.u32 	%r84, [_Z15kernel_problem1iiiiPhS__param_1];
	shr.u32 	%r32, %r84, 31;
	add.s32 	%r33, %r84, %r32;
	shr.s32 	%r34, %r33, 1;
	and.b32  	%r35, %r33, -2;
	setp.lt.s32 	%p4, %r35, %r84;
	selp.u32 	%r36, 1, 0, %p4;
	add.s32 	%r3, %r34, %r36;
	setp.lt.s32 	%p5, %r3, 1;
	mov.f64 	%fd203, 0d0000000000000000;
	mov.f64 	%fd204, %fd203;
	mov.f64 	%fd205, %fd203;
	@%p5 bra 	$L__BB0_37;
	mul.lo.s32 	%r38, %r26, 60;
	cvt.rn.f64.s32 	%fd75, %r38;
	div.rn.f64 	%fd13, %fd75, 0d40B7700000000000;
	abs.f64 	%fd76, %fd13;
	setp.eq.f64 	%p6, %fd76, 0d7FF0000000000000;
	mul.f64 	%fd77, %fd13, 0d3FE45F306DC9C883;
	cvt.rni.s32.f64 	%r39, %fd77;
	cvt.rn.f64.s32 	%fd78, %r39;
	fma.rn.f64 	%fd79, %fd78, 0dBFF921FB54442D18, %fd13;
	fma.rn.f64 	%fd80, %fd78, 0dBC91A62633145C00, %fd79;
	fma.rn.f64 	%fd81, %fd78, 0dB97B839A252049C0, %fd80;
	setp.ltu.f64 	%p7, %fd76, 0d41E0000000000000;
	mov.f64 	%fd202, 0d0000000000000000;
	mul.rn.f64 	%fd82, %fd13, %fd202;
	mov.f64 	%fd83, 0d3FF8000000000000;
	{
	.reg .b32 %temp; 
	mov.b64 	{%temp, %r4}, %fd83;
	}
	and.b32  	%r40, %r4, 2146435072;
	setp.eq.s32 	%p8, %r40, 1073741824;
	and.b32  	%r41, %r4, 2147483647;
	setp.ne.s32 	%p9, %r41, 1071644672;
	and.pred  	%p1, %p8, %p9;
	or.pred  	%p2, %p6, %p7;
	selp.f64 	%fd14, %fd82, %fd81, %p6;
	selp.b32 	%r5, 0, %r39, %p6;
	neg.s32 	%r95, %r3;
	add.s32 	%r93, %r2, -1;
	neg.s32 	%r92, %r2;
	mul.wide.u32 	%rd10, %r91, 4;
	add.s64 	%rd28, %rd1, %rd10;
	mov.b32 	%r94, 1;
	mov.u64 	%rd19, __cudart_sin_cos_coeffs;
	mov.f64 	%fd201, %fd202;
	mov.f64 	%fd200, %fd202;
$L__BB0_4:
	ld.param.u32 	%r85, [_Z15kernel_problem1iiiiPhS__param_1];
	shl.b32 	%r42, %r85, 4;
	setp.ge.s32 	%p10, %r91, %r42;
	@%p10 bra 	$L__BB0_6;
	ld.global.u32 	%r43, [%rd28];
	mov.u32 	%r44, %tid.x;
	shl.b32 	%r45, %r44, 2;
	mov.u32 	%r46, _ZZ15kernel_problem1iiiiPhS_E2sm;
	add.s32 	%r47, %r46, %r45;
	st.shared.u32 	[%r47], %r43;
$L__BB0_6:
	ld.param.u32 	%r86, [_Z15kernel_problem1iiiiPhS__param_1];
	bar.sync 	0;
	add.s32 	%r48, %r94, -1;
	setp.ge.s32 	%p11, %r48, %r86;
	@%p11 bra 	$L__BB0_35;
	setp.eq.s32 	%p12, %r93, -1;
	@%p12 bra 	$L__BB0_21;
	ld.shared.f64 	%fd190, [_ZZ15kernel_problem1iiiiPhS_E2sm+48];
	ld.shared.u64 	%rd11, [_ZZ15kernel_problem1iiiiPhS_E2sm+56];
	setp.ne.s64 	%p13, %rd11, 1;
	@%p13 bra 	$L__BB0_12;
	mov.f64 	%fd189, %fd14;
	mov.u32 	%r96, %r5;
	@%p2 bra 	$L__BB0_11;
	{ // callseq 0, 0
	.param .b64 param0;
	st.param.f64 	[param0], %fd13;
	.param .align 16 .b8 retval0[16];
	call.uni (retval0), 
	__internal_trig_reduction_slowpathd, 
	(
	param0
	);
	ld.param.f64 	%fd189, [retval0];
	ld.param.b32 	%r96, [retval0+8];
	} // callseq 0
$L__BB0_11:
	shl.b32 	%r50, %r96, 6;
	cvt.u64.u32 	%rd12, %r50;
	and.b64  	%rd13, %rd12, 64;
	add.s64 	%rd15, %rd19, %rd13;
	mul.rn.f64 	%fd85, %fd189, %fd189;
	and.b32  	%r51, %r96, 1;
	setp.eq.b32 	%p14, %r51, 1;
	selp.f64 	%fd86, 0dBDA8FF8320FD8164, 0d3DE5DB65F9785EBA, %p14;
	ld.global.nc.v2.f64 	{%fd87, %fd88}, [%rd15];
	fma.rn.f64 	%fd89, %fd86, %fd85, %fd87;
	fma.rn.f64 	%fd90, %fd89, %fd85, %fd88;
	ld.global.nc.v2.f64 	{%fd91, %fd92}, [%rd15+16];
	fma.rn.f64 	%fd93, %fd90, %fd85, %fd91;
	fma.rn.f64 	%fd94, %fd93, %fd85, %fd92;
	ld.global.nc.v2.f64 	{%fd95, %fd96}, [%rd15+32];
	fma.rn.f64 	%fd97, %fd94, %fd85, %fd95;
	fma.rn.f64 	%fd98, %fd97, %fd85, %fd96;
	fma.rn.f64 	%fd99, %fd98, %fd189, %fd189;
	fma.rn.f64 	%fd100, %fd98, %fd85, 0d3FF0000000000000;
	selp.f64 	%fd101, %fd100, %fd99, %p14;
	and.b32  	%r52, %r96, 2;
	setp.eq.s32 	%p15, %r52, 0;
	mov.f64 	%fd102, 0d0000000000000000;
	sub.f64 	%fd103, %fd102, %fd101;
	selp.f64 	%fd104, %fd101, %fd103, %p15;
	abs.f64 	%fd105, %fd104;
	mul.f64 	%fd106, %fd190, 0d3FE0000000000000;
	fma.rn.f64 	%fd190, %fd106, %fd105, %fd190;
$L__BB0_12:
	ld.shared.f64 	%fd107, [_ZZ15kernel_problem1iiiiPhS_E2sm];
	sub.f64 	%fd23, %fd107, %fd183;
	ld.shared.f64 	%fd108, [_ZZ15kernel_problem1iiiiPhS_E2sm+8];
	sub.f64 	%fd24, %fd108, %fd184;
	ld.shared.f64 	%fd109, [_ZZ15kernel_problem1iiiiPhS_E2sm+16];
	sub.f64 	%fd25, %fd109, %fd185;
	mul.f64 	%fd110, %fd24, %fd24;
	fma.rn.f64 	%fd111, %fd23, %fd23, %fd110;
	fma.rn.f64 	%fd112, %fd25, %fd25, %fd111;
	add.f64 	%fd26, %fd112, 0d3EB0C6F7A0B5ED8D;
	{
	.reg .b32 %temp; 
	mov.b64 	{%temp, %r16}, %fd26;
	}
	setp.neu.f64 	%p16, %fd26, 0d0000000000000000;
	@%p16 bra 	$L__BB0_14;
	setp.lt.s32 	%p18, %r4, 0;
	and.b32  	%r53, %r4, 2146435072;
	setp.eq.s32 	%p19, %r53, 1073741824;
	selp.b32 	%r54, %r16, 0, %p19;
	or.b32  	%r55, %r54, 2146435072;
	selp.b32 	%r56, %r55, %r54, %p18;
	mov.b32 	%r57, 0;
	mov.b64 	%fd192, {%r57, %r56};
	bra.uni 	$L__BB0_15;
$L__BB0_14:
	abs.f64 	%fd113, %fd26;
	{ // callseq 1, 0
	.param .b64 param0;
	st.param.f64 	[param0], %fd113;
	.param .b64 retval0;
	call.uni (retval0), 
	__internal_accurate_pow, 
	(
	param0
	);
	ld.param.f64 	%fd114, [retval0];
	} // callseq 1
	setp.lt.s32 	%p17, %r16, 0;
	selp.f64 	%fd192, 0dFFF8000000000000, %fd114, %p17;
$L__BB0_15:
	add.f64 	%fd116, %fd26, 0d3FF8000000000000;
	{
	.reg .b32 %temp; 
	mov.b64 	{%temp, %r58}, %fd116;
	}
	and.b32  	%r59, %r58, 2146435072;
	setp.ne.s32 	%p20, %r59, 2146435072;
	@%p20 bra 	$L__BB0_20;
	setp.num.f64 	%p21, %fd26, %fd26;
	@%p21 bra 	$L__BB0_18;
	mov.f64 	%fd117, 0d3FF8000000000000;
	add.rn.f64 	%fd192, %fd26, %fd117;
	bra.uni 	$L__BB0_20;
$L__BB0_18:
	setp.neu.f64 	%p22, %fd26, 0d7FF0000000000000;
	@%p22 bra 	$L__BB0_20;
	setp.lt.s32 	%p23, %r16, 0;
	setp.lt.s32 	%p24, %r4, 0;
	selp.b32 	%r60, 0, 2146435072, %p24;
	or.b32  	%r61, %r60, -2147483648;
	selp.b32 	%r62, %r61, %r60, %p1;
	selp.b32 	%r63, %r62, %r60, %p23;
	mov.b32 	%r64, 0;
	mov.b64 	%fd192, {%r64, %r63};
$L__BB0_20:
	setp.eq.f64 	%p25, %fd26, 0d3FF0000000000000;
	selp.f64 	%fd118, 0d3FF0000000000000, %fd192, %p25;
	mul.f64 	%fd119, %fd190, 0d3DD25868F4DEAE16;
	mul.f64 	%fd120, %fd119, %fd23;
	div.rn.f64 	%fd121, %fd120, %fd118;
	add.f64 	%fd202, %fd202, %fd121;
	mul.f64 	%fd122, %fd119, %fd24;
	div.rn.f64 	%fd123, %fd122, %fd118;
	add.f64 	%fd201, %fd201, %fd123;
	mul.f64 	%fd124, %fd119, %fd25;
	div.rn.f64 	%fd125, %fd124, %fd118;
	add.f64 	%fd200, %fd200, %fd125;
$L__BB0_21:
	ld.param.u32 	%r87, [_Z15kernel_problem1iiiiPhS__param_1];
	setp.ge.s32 	%p26, %r94, %r87;
	setp.eq.s32 	%p27, %r92, -1;
	or.pred  	%p28, %p26, %p27;
	@%p28 bra 	$L__BB0_35;
	ld.shared.f64 	%fd197, [_ZZ15kernel_problem1iiiiPhS_E2sm+112];
	ld.shared.u64 	%rd16, [_ZZ15kernel_problem1iiiiPhS_E2sm+120];
	setp.ne.s64 	%p29, %rd16, 1;
	@%p29 bra 	$L__BB0_26;
	mov.f64 	%fd196, %fd14;
	mov.u32 	%r97, %r5;
	@%p2 bra 	$L__BB0_25;
	{ // callseq 2, 0
	.param .b64 param0;
	st.param.f64 	[param0], %fd13;
	.param .align 16 .b8 retval0[16];
	call.uni (retval0), 
	__internal_trig_reduction_slowpathd, 
	(
	param0
	);
	ld.param.f64 	%fd196, [retval0];
	ld.param.b32 	%r97, [retval0+8];
	} // callseq 2
$L__BB0_25:
	shl.b32 	%r66, %r97, 6;
	cvt.u64.u32 	%rd17, %r66;
	and.b64  	%rd18, %rd17, 64;
	add.s64 	%rd20, %rd19, %rd18;
	mul.rn.f64 	%fd127, %fd196, %fd196;
	and.b32  	%r67, %r97, 1;
	setp.eq.b32 	%p30, %r67, 1;
	selp.f64 	%fd128, 0dBDA8FF8320FD8164, 0d3DE5DB65F9785EBA, %p30;
	ld.global.nc.v2.f64 	{%fd129, %fd130}, [%rd20];
	fma.rn.f64 	%fd131, %fd128, %fd127, %fd129;
	fma.rn.f64 	%fd132, %fd131, %fd127, %fd130;
	ld.global.nc.v2.f64 	{%fd133, %fd134}, [%rd20+16];
	fma.rn.f64 	%fd135, %fd132, %fd127, %fd133;
	fma.rn.f64 	%fd136, %fd135, %fd127, %fd134;
	ld.global.nc.v2.f64 	{%fd137, %fd138}, [%rd20+32];
	fma.rn.f64 	%fd139, %fd136, %fd127, %fd137;
	fma.rn.f64 	%fd140, %fd139, %fd127, %fd138;
	fma.rn.f64 	%fd141, %fd140, %fd196, %fd196;
	fma.rn.f64 	%fd142, %fd140, %fd127, 0d3FF0000000000000;
	selp.f64 	%fd143, %fd142, %fd141, %p30;
	and.b32  	%r68, %r97, 2;
	setp.eq.s32 	%p31, %r68, 0;
	mov.f64 	%fd144, 0d0000000000000000;
	sub.f64 	%fd145, %fd144, %fd143;
	selp.f64 	%fd146, %fd143, %fd145, %p31;
	abs.f64 	%fd147, %fd146;
	mul.f64 	%fd148, %fd197, 0d3FE0000000000000;
	fma.rn.f64 	%fd197, %fd148, %fd147, %fd197;
$L__BB0_26:
	ld.shared.f64 	%fd149, [_ZZ15kernel_problem1iiiiPhS_E2sm+64];
	sub.f64 	%fd44, %fd149, %fd183;
	ld.shared.f64 	%fd150, [_ZZ15kernel_problem1iiiiPhS_E2sm+72];
	sub.f64 	%fd45, %fd150, %fd184;
	ld.shared.f64 	%fd151, [_ZZ15kernel_problem1iiiiPhS_E2sm+80];
	sub.f64 	%fd46, %fd151, %fd185;
	mul.f64 	%fd152, %fd45, %fd45;
	fma.rn.f64 	%fd153, %fd44, %fd44, %fd152;
	fma.rn.f64 	%fd154, %fd46, %fd46, %fd153;
	add.f64 	%fd47, %fd154, 0d3EB0C6F7A0B5ED8D;
	{
	.reg .b32 %temp; 
	mov.b64 	{%temp, %r19}, %fd47;
	}
	setp.eq.f64 	%p32, %fd47, 0d0000000000000000;
	@%p32 bra 	$L__BB0_28;
	abs.f64 	%fd155, %fd47;
	{ // callseq 3, 0
	.param .b64 param0;
	st.param.f64 	[param0], %fd155;
	.param .b64 retval0;
	call.uni (retval0), 
	__internal_accurate_pow, 
	(
	param0
	);
	ld.param.f64 	%fd156, [retval0];
	} // callseq 3
	setp.lt.s32 	%p33, %r19, 0;
	selp.f64 	%fd199, 0dFFF8000000000000, %fd156, %p33;
	bra.uni 	$L__BB0_29;
$L__BB0_28:
	setp.lt.s32 	%p34, %r4, 0;
	and.b32  	%r69, %r4, 2146435072;
	setp.eq.s32 	%p35, %r69, 1073741824;
	selp.b32 	%r70, %r19, 0, %p35;
	or.b32  	%r71, %r70, 2146435072;
	selp.b32 	%r72, %r71, %r70, %p34;
	mov.b32 	%r73, 0;
	mov.b64 	%fd199, {%r73, %r72};
$L__BB0_29:
	add.f64 	%fd158, %fd47, 0d3FF8000000000000;
	{
	.reg .b32 %temp; 
	mov.b64 	{%temp, %r74}, %fd158;
	}
	and.b32  	%r75, %r74, 2146435072;
	setp.ne.s32 	%p36, %r75, 2146435072;
	@%p36 bra 	$L__BB0_34;
	setp.nan.f64 	%p37, %fd47, %fd47;
	@%p37 bra 	$L__BB0_33;
	setp.neu.f64 	%p38, %fd47, 0d7FF0000000000000;
	@%p38 bra 	$L__BB0_34;
	setp.lt.s32 	%p39, %r19, 0;
	setp.lt.s32 	%p40, %r4, 0;
	selp.b32 	%r76, 0, 2146435072, %p40;
	or.b32  	%r77, %r76, -2147483648;
	selp.b32 	%r78, %r77, %r76, %p1;
	selp.b32 	%r79, %r78, %r76, %p39;
	mov.b32 	%r80, 0;
	mov.b64 	%fd199, {%r80, %r79};
	bra.uni 	$L__BB0_34;
$L__BB0_33:
	mov.f64 	%fd159, 0d3FF8000000000000;
	add.rn.f64 	%fd199, %fd47, %fd159;
$L__BB0_34:
	setp.eq.f64 	%p41, %fd47, 0d3FF0000000000000;
	selp.f64 	%fd160, 0d3FF0000000000000, %fd199, %p41;
	mul.f64 	%fd161, %fd197, 0d3DD25868F4DEAE16;
	mul.f64 	%fd162, %fd161, %fd44;
	div.rn.f64 	%fd163, %fd162, %fd160;
	add.f64 	%fd202, %fd202, %fd163;
	mul.f64 	%fd164, %fd161, %fd45;
	div.rn.f64 	%fd165, %fd164, %fd160;
	add.f64 	%fd201, %fd201, %fd165;
	mul.f64 	%fd166, %fd161, %fd46;
	div.rn.f64 	%fd167, %fd166, %fd160;
	add.f64 	%fd200, %fd200, %fd167;
$L__BB0_35:
	add.s32 	%r95, %r95, 1;
	setp.ne.s32 	%p42, %r95, 0;
	add.s32 	%r94, %r94, 2;
	add.s32 	%r93, %r93, -2;
	add.s32 	%r92, %r92, 2;
	add.s64 	%rd28, %rd28, 128;
	add.s32 	%r91, %r91, 32;
	@%p42 bra 	$L__BB0_4;
	mul.f64 	%fd205, %fd202, 0d404E000000000000;
	mul.f64 	%fd204, %fd201, 0d404E000000000000;
	mul.f64 	%fd203, %fd200, 0d404E000000000000;
$L__BB0_37:
	ld.param.u64 	%rd26, [_Z15kernel_problem1iiiiPhS__param_4];
	ld.param.u32 	%r88, [_Z15kernel_problem1iiiiPhS__param_1];
	cvta.to.global.u64 	%rd5, %rd26;
	mov.u32 	%r81, %ctaid.x;
	mov.u32 	%r82, %ntid.x;
	mov.u32 	%r83, %tid.x;
	mad.lo.s32 	%r25, %r81, %r82, %r83;
	setp.ge.s32 	%p43, %r25, %r88;
	add.f64 	%fd66, %fd180, %fd205;
	add.f64 	%fd67, %fd181, %fd204;
	add.f64 	%fd68, %fd182, %fd203;
	fma.rn.f64 	%fd69, %fd66, 0d404E000000000000, %fd183;
	fma.rn.f64 	%fd70, %fd67, 0d404E000000000000, %fd184;
	fma.rn.f64 	%fd71, %fd68, 0d404E000000000000, %fd185;
	@%p43 bra 	$L__BB0_39;
	mul.wide.s32 	%rd21, %r25, 64;
	add.s64 	%rd22, %rd5, %rd21;
	st.global.f64 	[%rd22+24], %fd66;
	st.global.f64 	[%rd22+32], %fd67;
	st.global.f64 	[%rd22+40], %fd68;
	st.global.f64 	[%rd22], %fd69;
	st.global.f64 	[%rd22+8], %fd70;
	st.global.f64 	[%rd22+16], %fd71;
$L__BB0_39:
	ld.param.u32 	%r89, [_Z15kernel_problem1iiiiPhS__param_2];
	bar.sync 	0;
	setp.ne.s32 	%p44, %r25, %r89;
	@%p44 bra 	$L__BB0_41;
	ld.param.u64 	%rd27, [_Z15kernel_problem1iiiiPhS__param_5];
	ld.param.u32 	%r90, [_Z15kernel_problem1iiiiPhS__param_3];
	cvta.to.global.u64 	%rd23, %rd27;
	mul.wide.s32 	%rd24, %r90, 64;
	add.s64 	%rd25, %rd5, %rd24;
	ld.global.f64 	%fd168, [%rd25];
	sub.f64 	%fd169, %fd69, %fd168;
	ld.global.f64 	%fd170, [%rd25+8];
	sub.f64 	%fd171, %fd70, %fd170;
	ld.global.f64 	%fd172, [%rd25+16];
	sub.f64 	%fd173, %fd71, %fd172;
	ld.global.f64 	%fd174, [%rd23];
	mul.f64 	%fd175, %fd171, %fd171;
	fma.rn.f64 	%fd176, %fd169, %fd169, %fd175;
	fma.rn.f64 	%fd177, %fd173, %fd173, %fd176;
	sqrt.rn.f64 	%fd178, %fd177;
	min.f64 	%fd179, %fd174, %fd178;
	st.global.f64 	[%rd23], %fd179;
$L__BB0_41:
	ret;

}
.func  (.param .align 16 .b8 func_retval0[16]) __internal_trig_reduction_slowpathd(
	.param .b64 __internal_trig_reduction_slowpathd_param_0
)
{
	.local .align 8 .b8 	__local_depot1[40];
	.reg .b64 	%SP;
	.reg .b64 	%SPL;
	.reg .pred 	%p<10>;
	.reg .b32 	%r<47>;
	.reg .b64 	%rd<74>;
	.reg .b64 	%fd<5>;

	mov.u64 	%SPL, __local_depot1;
	ld.param.f64 	%fd4, [__internal_trig_reduction_slowpathd_param_0];
	add.u64 	%rd1, %SPL, 0;
	{
	.reg .b32 %temp; 
	mov.b64 	{%temp, %r1}, %fd4;
	}
	shr.u32 	%r2, %r1, 20;
	and.b32  	%r3, %r2, 2047;
	setp.eq.s32 	%p1, %r3, 2047;
	mov.b32 	%r46, 0;
	@%p1 bra 	$L__BB1_9;
	add.s32 	%r20, %r3, -1024;
	mov.b64 	%rd20, %fd4;
	shl.b64 	%rd2, %rd20, 11;
	shr.u32 	%r4, %r20, 6;
	sub.s32 	%r45, 15, %r4;
	sub.s32 	%r21, 19, %r4;
	setp.lt.u32 	%p2, %r20, 128;
	selp.b32 	%r6, 18, %r21, %p2;
	setp.ge.s32 	%p3, %r45, %r6;
	mov.b64 	%rd70, 0;
	@%p3 bra 	$L__BB1_4;
	add.s32 	%r23, %r6, %r4;
	neg.s32 	%r43, %r23;
	or.b64  	%rd3, %rd2, -9223372036854775808;
	mov.b64 	%rd70, 0;
	mov.b32 	%r42, 0;
	mov.u64 	%rd25, __cudart_i2opi_d;
	mov.u32 	%r44, %r45;
$L__BB1_3:
	.pragma "nounroll";
	mul.wide.s32 	%rd22, %r42, 8;
	add.s64 	%rd23, %rd1, %rd22;
	mul.wide.s32 	%rd24, %r44, 8;
	add.s64 	%rd26, %rd25, %rd24;
	ld.global.nc.u64 	%rd27, [%rd26];
	{
	.reg .u32 %r0, %r1, %r2, %r3, %alo, %ahi, %blo, %bhi, %clo, %chi;
	mov.b64 	{%alo,%ahi}, %rd27;
	mov.b64 	{%blo,%bhi}, %rd3;
	mov.b64 	{%clo,%chi}, %rd70;
	mad.lo.cc.u32 	%r0, %alo, %blo, %clo;
	madc.hi.cc.u32 	%r1, %alo, %blo, %chi;
	madc.hi.u32 	%r2, %alo, %bhi, 0;
	mad.lo.cc.u32 	%r1, %alo, %bhi, %r1;
	madc.hi.cc.u32 	%r2, %ahi, %blo, %r2;
	madc.hi.u32 	%r3, %ahi, %bhi, 0;
	mad.lo.cc.u32 	%r1, %ahi, %blo, %r1;
	madc.lo.cc.u32 	%r2, %ahi, %bhi, %r2;
	addc.u32 	%r3, %r3, 0;
	mov.b64 	%rd28, {%r0,%r1};
	mov.b64 	%rd70, {%r2,%r3};
	}
	st.local.u64 	[%rd23], %rd28;
	add.s32 	%r44, %r44, 1;
	add.s32 	%r43, %r43, 1;
	add.s32 	%r42, %r42, 1;
	setp.ne.s32 	%p4, %r43, -15;
	mov.u32 	%r45, %r6;
	@%p4 bra 	$L__BB1_3;
$L__BB1_4:
	cvt.s64.s32 	%rd29, %r45;
	cvt.u64.u32 	%rd30, %r4;
	add.s64 	%rd31, %rd30, %rd29;
	shl.b64 	%rd32, %rd31, 3;
	add.s64 	%rd33, %rd1, %rd32;
	st.local.u64 	[%rd33+-120], %rd70;
	and.b32  	%r15, %r2, 63;
	ld.local.u64 	%rd72, [%rd1+16];
	ld.local.u64 	%rd71, [%rd1+24];
	setp.eq.s32 	%p5, %r15, 0;
	@%p5 bra 	$L__BB1_6;
	shl.b64 	%rd34, %rd71, %r15;
	shr.u64 	%rd35, %rd72, 1;
	xor.b32  	%r24, %r15, 63;
	shr.u64 	%rd36, %rd35, %r24;
	or.b64  	%rd71, %rd34, %rd36;
	ld.local.u64 	%rd37, [%rd1+8];
	shl.b64 	%rd38, %rd72, %r15;
	shr.u64 	%rd39, %rd37, 1;
	shr.u64 	%rd40, %rd39, %r24;
	or.b64  	%rd72, %rd38, %rd40;
$L__BB1_6:
	and.b32  	%r25, %r1, -2147483648;
	shr.u64 	%rd41, %rd71, 62;
	cvt.u32.u64 	%r26, %rd41;
	mov.b64 	{%r27, %r28}, %rd71;
	mov.b64 	{%r29, %r30}, %rd72;
	shf.l.wrap.b32 	%r31, %r30, %r27, 2;
	shf.l.wrap.b32 	%r32, %r27, %r28, 2;
	mov.b64 	%rd42, {%r31, %r32};
	shl.b64 	%rd43, %rd72, 2;
	shr.u64 	%rd44, %rd42, 63;
	cvt.u32.u64 	%r33, %rd44;
	add.s32 	%r34, %r33, %r26;
	setp.eq.s32 	%p6, %r25, 0;
	neg.s32 	%r35, %r34;
	selp.b32 	%r46, %r34, %r35, %p6;
	setp.gt.s64 	%p7, %rd42, -1;
	mov.b64 	%rd45, 0;
	{
	.reg .u32 %r0, %r1, %r2, %r3, %a0, %a1, %a2, %a3, %b0, %b1, %b2, %b3;
	mov.b64 	{%a0,%a1}, %rd45;
	mov.b64 	{%a2,%a3}, %rd45;
	mov.b64 	{%b0,%b1}, %rd43;
	mov.b64 	{%b2,%b3}, %rd42;
	sub.cc.u32 	%r0, %a0, %b0;
	subc.cc.u32 	%r1, %a1, %b1;
	subc.cc.u32 	%r2, %a2, %b2;
	subc.u32 	%r3, %a3, %b3;
	mov.b64 	%rd46, {%r0,%r1};
	mov.b64 	%rd47, {%r2,%r3};
	}
	xor.b32  	%r36, %r25, -2147483648;
	selp.b64 	%rd73, %rd42, %rd47, %p7;
	selp.b64 	%rd14, %rd43, %rd46, %p7;
	selp.b32 	%r17, %r25, %r36, %p7;
	clz.b64 	%r37, %rd73;
	cvt.u64.u32 	%rd15, %r37;
	setp.eq.s32 	%p8, %r37, 0;
	@%p8 bra 	$L__BB1_8;
	cvt.u32.u64 	%r38, %rd15;
	and.b32  	%r39, %r38, 63;
	shl.b64 	%rd48, %rd73, %r39;
	shr.u64 	%rd49, %rd14, 1;
	not.b32 	%r40, %r38;
	and.b32  	%r41, %r40, 63;
	shr.u64 	%rd50, %rd49, %r41;
	or.b64  	%rd73, %rd48, %rd50;
$L__BB1_8:
	mov.b64 	%rd51, -3958705157555305931;
	{
	.reg .u32 %r0, %r1, %r2, %r3, %alo, %ahi, %blo, %bhi;
	mov.b64 	{%alo,%ahi}, %rd73;
	mov.b64 	{%blo,%bhi}, %rd51;
	mul.lo.u32 	%r0, %alo, %blo;
	mul.hi.u32 	%r1, %alo, %blo;
	mad.lo.cc.u32 	%r1, %alo, %bhi, %r1;
	madc.hi.u32 	%r2, %alo, %bhi, 0;
	mad.lo.cc.u32 	%r1, %ahi, %blo, %r1;
	madc.hi.cc.u32 	%r2, %ahi, %blo, %r2;
	madc.hi.u32 	%r3, %ahi, %bhi, 0;
	mad.lo.cc.u32 	%r2, %ahi, %bhi, %r2;
	addc.u32 	%r3, %r3, 0;
	mov.b64 	%rd52, {%r0,%r1};
	mov.b64 	%rd53, {%r2,%r3};
	}
	setp.gt.s64 	%p9, %rd53, 0;
	{
	.reg .u32 %r0, %r1, %r2, %r3, %a0, %a1, %a2, %a3, %b0, %b1, %b2, %b3;
	mov.b64 	{%a0,%a1}, %rd52;
	mov.b64 	{%a2,%a3}, %rd53;
	mov.b64 	{%b0,%b1}, %rd52;
	mov.b64 	{%b2,%b3}, %rd53;
	add.cc.u32 	%r0, %a0, %b0;
	addc.cc.u32 	%r1, %a1, %b1;
	addc.cc.u32 	%r2, %a2, %b2;
	addc.u32 	%r3, %a3, %b3;
	mov.b64 	%rd54, {%r0,%r1};
	mov.b64 	%rd55, {%r2,%r3};
	}
	selp.b64 	%rd56, %rd55, %rd53, %p9;
	selp.s64 	%rd57, -1, 0, %p9;
	sub.s64 	%rd58, %rd57, %rd15;
	cvt.u64.u32 	%rd59, %r17;
	shl.b64 	%rd60, %rd59, 32;
	add.s64 	%rd61, %rd56, 1;
	shr.u64 	%rd62, %rd61, 10;
	add.s64 	%rd63, %rd62, 1;
	shr.u64 	%rd64, %rd63, 1;
	shl.b64 	%rd65, %rd58, 52;
	add.s64 	%rd66, %rd65, %rd64;
	add.s64 	%rd67, %rd66, 4602678819172646912;
	or.b64  	%rd68, %rd67, %rd60;
	mov.b64 	%fd4, %rd68;
$L__BB1_9:
	st.param.f64 	[func_retval0], %fd4;
	st.param.b32 	[func_retval0+8], %r46;
	ret;

}
.func  (.param .b64 func_retval0) __internal_accurate_pow(
	.param .b64 __internal_accurate_pow_param_0
)
{
	.reg .pred 	%p<8>;
	.reg .b32 	%r<49>;
	.reg .b32 	%f<3>;
	.reg .b64 	%fd<109>;

	ld.param.f64 	%fd10, [__internal_accurate_pow_param_0];
	{
	.reg .b32 %temp; 
	mov.b64 	{%temp, %r46}, %fd10;
	}
	{
	.reg .b32 %temp; 
	mov.b64 	{%r45, %temp}, %fd10;
	}
	shr.u32 	%r47, %r46, 20;
	setp.gt.u32 	%p1, %r46, 1048575;
	@%p1 bra 	$L__BB2_2;
	mul.f64 	%fd11, %fd10, 0d4350000000000000;
	{
	.reg .b32 %temp; 
	mov.b64 	{%temp, %r46}, %fd11;
	}
	{
	.reg .b32 %temp; 
	mov.b64 	{%r45, %temp}, %fd11;
	}
	shr.u32 	%r16, %r46, 20;
	add.s32 	%r47, %r16, -54;
$L__BB2_2:
	add.s32 	%r48, %r47, -1023;
	and.b32  	%r17, %r46, -2146435073;
	or.b32  	%r18, %r17, 1072693248;
	mov.b64 	%fd107, {%r45, %r18};
	setp.lt.u32 	%p2, %r18, 1073127583;
	@%p2 bra 	$L__BB2_4;
	{
	.reg .b32 %temp; 
	mov.b64 	{%r19, %temp}, %fd107;
	}
	{
	.reg .b32 %temp; 
	mov.b64 	{%temp, %r20}, %fd107;
	}
	add.s32 	%r21, %r20, -1048576;
	mov.b64 	%fd107, {%r19, %r21};
	add.s32 	%r48, %r47, -1022;
$L__BB2_4:
	add.f64 	%fd12, %fd107, 0dBFF0000000000000;
	add.f64 	%fd13, %fd107, 0d3FF0000000000000;
	rcp.approx.ftz.f64 	%fd14, %fd13;
	neg.f64 	%fd15, %fd13;
	fma.rn.f64 	%fd16, %fd15, %fd14, 0d3FF0000000000000;
	fma.rn.f64 	%fd17, %fd16, %fd16, %fd16;
	fma.rn.f64 	%fd18, %fd17, %fd14, %fd14;
	mul.f64 	%fd19, %fd12, %fd18;
	fma.rn.f64 	%fd20, %fd12, %fd18, %fd19;
	mul.f64 	%fd21, %fd20, %fd20;
	fma.rn.f64 	%fd22, %fd21, 0d3EB0F5FF7D2CAFE2, 0d3ED0F5D241AD3B5A;
	fma.rn.f64 	%fd23, %fd22, %fd21, 0d3EF3B20A75488A3F;
	fma.rn.f64 	%fd24, %fd23, %fd21, 0d3F1745CDE4FAECD5;
	fma.rn.f64 	%fd25, %fd24, %fd21, 0d3F3C71C7258A578B;
	fma.rn.f64 	%fd26, %fd25, %fd21, 0d3F6249249242B910;
	fma.rn.f64 	%fd27, %fd26, %fd21, 0d3F89999999999DFB;
	sub.f64 	%fd28, %fd12, %fd20;
	add.f64 	%fd29, %fd28, %fd28;
	neg.f64 	%fd30, %fd20;
	fma.rn.f64 	%fd31, %fd30, %fd12, %fd29;
	mul.f64 	%fd32, %fd18, %fd31;
	fma.rn.f64 	%fd33, %fd21, %fd27, 0d3FB5555555555555;
	mov.f64 	%fd34, 0d3FB5555555555555;
	sub.f64 	%fd35, %fd34, %fd33;
	fma.rn.f64 	%fd36, %fd21, %fd27, %fd35;
	add.f64 	%fd37, %fd36, 0dBC46A4CB00B9E7B0;
	add.f64 	%fd38, %fd33, %fd37;
	sub.f64 	%fd39, %fd33, %fd38;
	add.f64 	%fd40, %fd37, %fd39;
	mul.rn.f64 	%fd41, %fd20, %fd20;
	neg.f64 	%fd42, %fd41;
	fma.rn.f64 	%fd43, %fd20, %fd20, %fd42;
	{
	.reg .b32 %temp; 
	mov.b64 	{%r22, %temp}, %fd32;
	}
	{
	.reg .b32 %temp; 
	mov.b64 	{%temp, %r23}, %fd32;
	}
	add.s32 	%r24, %r23, 1048576;
	mov.b64 	%fd44, {%r22, %r24};
	fma.rn.f64 	%fd45, %fd20, %fd44, %fd43;
	mul.rn.f64 	%fd46, %fd41, %fd20;
	neg.f64 	%fd47, %fd46;
	fma.rn.f64 	%fd48, %fd41, %fd20, %fd47;
	fma.rn.f64 	%fd49, %fd41, %fd32, %fd48;
	fma.rn.f64 	%fd50, %fd45, %fd20, %fd49;
	mul.rn.f64 	%fd51, %fd38, %fd46;
	neg.f64 	%fd52, %fd51;
	fma.rn.f64 	%fd53, %fd38, %fd46, %fd52;
	fma.rn.f64 	%fd54, %fd38, %fd50, %fd53;
	fma.rn.f64 	%fd55, %fd40, %fd46, %fd54;
	add.f64 	%fd56, %fd51, %fd55;
	sub.f64 	%fd57, %fd51, %fd56;
	add.f64 	%fd58, %fd55, %fd57;
	add.f64 	%fd59, %fd20, %fd56;
	sub.f64 	%fd60, %fd20, %fd59;
	add.f64 	%fd61, %fd56, %fd60;
	add.f64 	%fd62, %fd58, %fd61;
	add.f64 	%fd63, %fd32, %fd62;
	add.f64 	%fd64, %fd59, %fd63;
	sub.f64 	%fd65, %fd59, %fd64;
	add.f64 	%fd66, %fd63, %fd65;
	xor.b32  	%r25, %r48, -2147483648;
	mov.b32 	%r26, 1127219200;
	mov.b64 	%fd67, {%r25, %r26};
	mov.b32 	%r27, -2147483648;
	mov.b64 	%fd68, {%r27, %r26};
	sub.f64 	%fd69, %fd67, %fd68;
	fma.rn.f64 	%fd70, %fd69, 0d3FE62E42FEFA39EF, %fd64;
	fma.rn.f64 	%fd71, %fd69, 0dBFE62E42FEFA39EF, %fd70;
	sub.f64 	%fd72, %fd71, %fd64;
	sub.f64 	%fd73, %fd66, %fd72;
	fma.rn.f64 	%fd74, %fd69, 0d3C7ABC9E3B39803F, %fd73;
	add.f64 	%fd75, %fd70, %fd74;
	sub.f64 	%fd76, %fd70, %fd75;
	add.f64 	%fd77, %fd74, %fd76;
	mov.f64 	%fd78, 0d3FF8000000000000;
	{
	.reg .b32 %temp; 
	mov.b64 	{%temp, %r28}, %fd78;
	}
	{
	.reg .b32 %temp; 
	mov.b64 	{%r29, %temp}, %fd78;
	}
	shl.b32 	%r30, %r28, 1;
	setp.gt.u32 	%p3, %r30, -33554433;
	and.b32  	%r31, %r28, -15728641;
	selp.b32 	%r32, %r31, %r28, %p3;
	mov.b64 	%fd79, {%r29, %r32};
	mul.rn.f64 	%fd80, %fd75, %fd79;
	neg.f64 	%fd81, %fd80;
	fma.rn.f64 	%fd82, %fd75, %fd79, %fd81;
	fma.rn.f64 	%fd83, %fd77, %fd79, %fd82;
	add.f64 	%fd4, %fd80, %fd83;
	sub.f64 	%fd84, %fd80, %fd4;
	add.f64 	%fd5, %fd83, %fd84;
	fma.rn.f64 	%fd85, %fd4, 0d3FF71547652B82FE, 0d4338000000000000;
	{
	.reg .b32 %temp; 
	mov.b64 	{%r13, %temp}, %fd85;
	}
	mov.f64 	%fd86, 0dC338000000000000;
	add.rn.f64 	%fd87, %fd85, %fd86;
	fma.rn.f64 	%fd88, %fd87, 0dBFE62E42FEFA39EF, %fd4;
	fma.rn.f64 	%fd89, %fd87, 0dBC7ABC9E3B39803F, %fd88;
	fma.rn.f64 	%fd90, %fd89, 0d3E5ADE1569CE2BDF, 0d3E928AF3FCA213EA;
	fma.rn.f64 	%fd91, %fd90, %fd89, 0d3EC71DEE62401315;
	fma.rn.f64 	%fd92, %fd91, %fd89, 0d3EFA01997C89EB71;
	fma.rn.f64 	%fd93, %fd92, %fd89, 0d3F2A01A014761F65;
	fma.rn.f64 	%fd94, %fd93, %fd89, 0d3F56C16C1852B7AF;
	fma.rn.f64 	%fd95, %fd94, %fd89, 0d3F81111111122322;
	fma.rn.f64 	%fd96, %fd95, %fd89, 0d3FA55555555502A1;
	fma.rn.f64 	%fd97, %fd96, %fd89, 0d3FC5555555555511;
	fma.rn.f64 	%fd98, %fd97, %fd89, 0d3FE000000000000B;
	fma.rn.f64 	%fd99, %fd98, %fd89, 0d3FF0000000000000;
	fma.rn.f64 	%fd100, %fd99, %fd89, 0d3FF0000000000000;
	{
	.reg .b32 %temp; 
	mov.b64 	{%r14, %temp}, %fd100;
	}
	{
	.reg .b32 %temp; 
	mov.b64 	{%temp, %r15}, %fd100;
	}
	shl.b32 	%r33, %r13, 20;
	add.s32 	%r34, %r33, %r15;
	mov.b64 	%fd108, {%r14, %r34};
	{
	.reg .b32 %temp; 
	mov.b64 	{%temp, %r35}, %fd4;
	}
	mov.b32 	%f2, %r35;
	abs.f32 	%f1, %f2;
	setp.lt.f32 	%p4, %f1, 0f4086232B;
	@%p4 bra 	$L__BB2_7;
	setp.lt.f64 	%p5, %fd4, 0d0000000000000000;
	add.f64 	%fd101, %fd4, 0d7FF0000000000000;
	selp.f64 	%fd108, 0d0000000000000000, %fd101, %p5;
	setp.geu.f32 	%p6, %f1, 0f40874800;
	@%p6 bra 	$L__BB2_7;
	shr.u32 	%r36, %r13, 31;
	add.s32 	%r37, %r13, %r36;
	shr.s32 	%r38, %r37, 1;
	shl.b32 	%r39, %r38, 20;
	add.s32 	%r40, %r15, %r39;
	mov.b64 	%fd102, {%r14, %r40};
	sub.s32 	%r41, %r13, %r38;
	shl.b32 	%r42, %r41, 20;
	add.s32 	%r43, %r42, 1072693248;
	mov.b32 	%r44, 0;
	mov.b64 	%fd103, {%r44, %r43};
	mul.f64 	%fd108, %fd103, %fd102;
$L__BB2_7:
	abs.f64 	%fd104, %fd108;
	setp.eq.f64 	%p7, %fd104, 0d7FF0000000000000;
	fma.rn.f64 	%fd105, %fd108, %fd5, %fd108;
	selp.f64 	%fd106, %fd108, %fd105, %p7;
	st.param.f64 	[func_retval0], %fd106;
	ret;

}


// ===== COMPILED SASS (sm_100) =====

	.target	sm_100

	.elftype	@"ET_EXEC"


//--------------------- .note.nv.tkinfo           --------------------------
	.section	.note.nv.tkinfo,"",@"SHT_NOTE"
	.sectionflags	@"SHF_NOTE_NV_TKINFO"
	.tkinfo
        /*0018*/ 	.word	0x00000002
        /*0030*/ 	.string	""
        /*0030*/ 	.string	"ptxas"
        /*0030*/ 	.string	"Cuda compilation tools, release 13.0, V13.0.88"
        /*0030*/ 	.string	"Build cuda_13.0.r13.0/compiler.36424714_0"
        /*0030*/ 	.string	"-arch sm_100 -m 64 "



//--------------------- .note.nv.cuinfo           --------------------------
	.section	.note.nv.cuinfo,"",@"SHT_NOTE"
	.sectionflags	@"SHF_NOTE_NV_CUINFO"
        /*0018*/ 	.short	0x0002
        /*001a*/ 	.short	0x0064
        /*001c*/ 	.short	0x0082
	.zero		2


//--------------------- .nv.info                  --------------------------
	.section	.nv.info,"",@"SHT_CUDA_INFO"
	.align	4


	//----- nvinfo : EIATTR_REGCOUNT
	.align		4
        /*0000*/ 	.byte	0x04, 0x2f
        /*0002*/ 	.short	(.L_3 - .L_2)
	.align		4
.L_2:
        /*0004*/ 	.word	index@(_Z15kernel_problem1iiiiPhS_)
        /*0008*/ 	.word	0x0000003e


	//----- nvinfo : EIATTR_FRAME_SIZE
	.align		4
.L_3:
        /*000c*/ 	.byte	0x04, 0x11
        /*000e*/ 	.short	(.L_5 - .L_4)
	.align		4
.L_4:
        /*0010*/ 	.word	index@($_Z15kernel_problem1iiiiPhS_$__internal_trig_reduction_slowpathd)
        /*0014*/ 	.word	0x00000028


	//----- nvinfo : EIATTR_FRAME_SIZE
	.align		4
.L_5:
        /*0018*/ 	.byte	0x04, 0x11
        /*001a*/ 	.short	(.L_7 - .L_6)
	.align		4
.L_6:
        /*001c*/ 	.word	index@($_Z15kernel_problem1iiiiPhS_$__internal_accurate_pow)
        /*0020*/ 	.word	0x00000028


	//----- nvinfo : EIATTR_FRAME_SIZE
	.align		4
.L_7:
        /*0024*/ 	.byte	0x04, 0x11
        /*0026*/ 	.short	(.L_9 - .L_8)
	.align		4
.L_8:
        /*0028*/ 	.word	index@($__internal_1_$__cuda_sm20_dsqrt_rn_f64_mediumpath_v1)
        /*002c*/ 	.word	0x00000028


	//----- nvinfo : EIATTR_FRAME_SIZE
	.align		4
.L_9:
        /*0030*/ 	.byte	0x04, 0x11
        /*0032*/ 	.short	(.L_11 - .L_10)
	.align		4
.L_10:
        /*0034*/ 	.word	index@($__internal_0_$__cuda_sm20_div_rn_f64_full)
        /*0038*/ 	.word	0x00000028


	//----- nvinfo : EIATTR_FRAME_SIZE
	.align		4
.L_11:
        /*003c*/ 	.byte	0x04, 0x11
        /*003e*/ 	.short	(.L_13 - .L_12)
	.align		4
.L_12:
        /*0040*/ 	.word	index@(_Z15kernel_problem1iiiiPhS_)
        /*0044*/ 	.word	0x00000028


	//----- nvinfo : EIATTR_MIN_STACK_SIZE
	.align		4
.L_13:
        /*0048*/ 	.byte	0x04, 0x12
        /*004a*/ 	.short	(.L_15 - .L_14)
	.align		4
.L_14:
        /*004c*/ 	.word	index@(_Z15kernel_problem1iiiiPhS_)
        /*0050*/ 	.word	0x00000028
.L_15:


//--------------------- .nv.compat                --------------------------
	.section	.nv.compat,"",@"SHT_CUDA_COMPAT_INFO"
	.align	4
        /*0000*/ 	.byte	0x02, 0x09, 0x00, 0x00, 0x02, 0x02, 0x01, 0x00, 0x02, 0x05, 0x05, 0x00, 0x03, 0x07, 0x01, 0x01
        /*0010*/ 	.byte	0x02, 0x03, 0x00, 0x00, 0x02, 0x06, 0x01, 0x00, 0x04, 0x0b, 0x08, 0x00, 0x01, 0x00, 0x00, 0x00
        /*0020*/ 	.byte	0x00, 0x00, 0x00, 0x00


//--------------------- .nv.info._Z15kernel_problem1iiiiPhS_ --------------------------
	.section	.nv.info._Z15kernel_problem1iiiiPhS_,"",@"SHT_CUDA_INFO"
	.sectionflags	@""
	.align	4


	//----- nvinfo : EIATTR_CUDA_API_VERSION
	.align		4
        /*0000*/ 	.byte	0x04, 0x37
        /*0002*/ 	.short	(.L_17 - .L_16)
.L_16:
        /*0004*/ 	.word	0x00000082


	//----- nvinfo : EIATTR_KPARAM_INFO
	.align		4
.L_17:
        /*0008*/ 	.byte	0x04, 0x17
        /*000a*/ 	.short	(.L_19 - .L_18)
.L_18:
        /*000c*/ 	.word	0x00000000
        /*0010*/ 	.short	0x0005
        /*0012*/ 	.short	0x0018
        /*0014*/ 	.byte	0x00, 0xf5, 0x21, 0x00


	//----- nvinfo : EIATTR_KPARAM_INFO
	.align		4
.L_19:
        /*0018*/ 	.byte	0x04, 0x17
        /*001a*/ 	.short	(.L_21 - .L_20)
.L_20:
        /*001c*/ 	.word	0x00000000
        /*0020*/ 	.short	0x0004
        /*0022*/ 	.short	0x0010
        /*0024*/ 	.byte	0x00, 0xf5, 0x21, 0x00


	//----- nvinfo : EIATTR_KPARAM_INFO
	.align		4
.L_21:
        /*0028*/ 	.byte	0x04, 0x17
        /*002a*/ 	.short	(.L_23 - .L_22)
.L_22:
        /*002c*/ 	.word	0x00000000
        /*0030*/ 	.short	0x0003
        /*0032*/ 	.short	0x000c
        /*0034*/ 	.byte	0x00, 0xf0, 0x11, 0x00


	//----- nvinfo : EIATTR_KPARAM_INFO
	.align		4
.L_23:
        /*0038*/ 	.byte	0x04, 0x17
        /*003a*/ 	.short	(.L_25 - .L_24)
.L_24:
        /*003c*/ 	.word	0x00000000
        /*0040*/ 	.short	0x0002
        /*0042*/ 	.short	0x0008
        /*0044*/ 	.byte	0x00, 0xf0, 0x11, 0x00


	//----- nvinfo : EIATTR_KPARAM_INFO
	.align		4
.L_25:
        /*0048*/ 	.byte	0x04, 0x17
        /*004a*/ 	.short	(.L_27 - .L_26)
.L_26:
        /*004c*/ 	.word	0x00000000
        /*0050*/ 	.short	0x0001
        /*0052*/ 	.short	0x0004
        /*0054*/ 	.byte	0x00, 0xf0, 0x11, 0x00


	//----- nvinfo : EIATTR_KPARAM_INFO
	.align		4
.L_27:
        /*0058*/ 	.byte	0x04, 0x17
        /*005a*/ 	.short	(.L_29 - .L_28)
.L_28:
        /*005c*/ 	.word	0x00000000
        /*0060*/ 	.short	0x0000
        /*0062*/ 	.short	0x0000
        /*0064*/ 	.byte	0x00, 0xf0, 0x11, 0x00


	//----- nvinfo : EIATTR_SPARSE_MMA_MASK
	.align		4
.L_29:
        /*0068*/ 	.byte	0x03, 0x50
        /*006a*/ 	.short	0x0000


	//----- nvinfo : EIATTR_MAXREG_COUNT
	.align		4
        /*006c*/ 	.byte	0x03, 0x1b
        /*006e*/ 	.short	0x00ff


	//----- nvinfo : EIATTR_NUM_BARRIERS
	.align		4
        /*0070*/ 	.byte	0x02, 0x4c
        /*0072*/ 	.byte	0x01
	.zero		1


	//----- nvinfo : EIATTR_MERCURY_ISA_VERSION
	.align		4
        /*0074*/ 	.byte	0x03, 0x5f
        /*0076*/ 	.short	0x0101


	//----- nvinfo : EIATTR_VRC_CTA_INIT_COUNT
	.align		4
        /*0078*/ 	.byte	0x02, 0x4a
	.zero		1
	.zero		1


	//----- nvinfo : EIATTR_EXIT_INSTR_OFFSETS
	.align		4
        /*007c*/ 	.byte	0x04, 0x1c
        /*007e*/ 	.short	(.L_31 - .L_30)


	//   ....[0]....
.L_30:
        /*0080*/ 	.word	0x00001d30


	//   ....[1]....
        /*0084*/ 	.word	0x00002010


	//----- nvinfo : EIATTR_CRS_STACK_SIZE
	.align		4
.L_31:
        /*0088*/ 	.byte	0x04, 0x1e
        /*008a*/ 	.short	(.L_33 - .L_32)
.L_32:
        /*008c*/ 	.word	0x00000000


	//----- nvinfo : EIATTR_CBANK_PARAM_SIZE
	.align		4
.L_33:
        /*0090*/ 	.byte	0x03, 0x19
        /*0092*/ 	.short	0x0020


	//----- nvinfo : EIATTR_PARAM_CBANK
	.align		4
        /*0094*/ 	.byte	0x04, 0x0a
        /*0096*/ 	.short	(.L_35 - .L_34)
	.align		4
.L_34:
        /*0098*/ 	.word	index@(.nv.constant0._Z15kernel_problem1iiiiPhS_)
        /*009c*/ 	.short	0x0380
        /*009e*/ 	.short	0x0020


	//----- nvinfo : EIATTR_SW_WAR
	.align		4
.L_35:
        /*00a0*/ 	.byte	0x04, 0x36
        /*00a2*/ 	.short	(.L_37 - .L_36)
.L_36:
        /*00a4*/ 	.word	0x00000008
.L_37:


//--------------------- .nv.callgraph             --------------------------
	.section	.nv.callgraph,"",@"SHT_CUDA_CALLGRAPH"
	.align	4
	.sectionentsize	8
	.align		4
        /*0000*/ 	.word	0x00000000
	.align		4
        /*0004*/ 	.word	0xffffffff
	.align		4
        /*0008*/ 	.word	0x00000000
	.align		4
        /*000c*/ 	.word	0xfffffffe
	.align		4
        /*0010*/ 	.word	0x00000000
	.align		4
        /*0014*/ 	.word	0xfffffffd
	.align		4
        /*0018*/ 	.word	0x00000000
	.align		4
        /*001c*/ 	.word	0xfffffffc


//--------------------- .nv.constant4             --------------------------
	.section	.nv.constant4,"a",@progbits
	.align	8
	.align		8
.nv.constant4:
        /*0000*/ 	.dword	__cudart_i2opi_d
	.align		8
        /*0008*/ 	.dword	__cudart_sin_cos_coeffs


//--------------------- .text._Z15kernel_problem1iiiiPhS_ --------------------------
	.section	.text._Z15kernel_problem1iiiiPhS_,"ax",@progbits
	.align	128
        .global         _Z15kernel_problem1iiiiPhS_
        .type           _Z15kernel_problem1iiiiPhS_,@function
        .size           _Z15kernel_problem1iiiiPhS_,(.L_x_58 - _Z15kernel_problem1iiiiPhS_)
        .other          _Z15kernel_problem1iiiiPhS_,@"STO_CUDA_ENTRY STV_DEFAULT"
_Z15kernel_problem1iiiiPhS_:
.text._Z15kernel_problem1iiiiPhS_:
[----:B------:R-:W0:Y:S01]  /*0000*/  LDC R1, c[0x0][0x37c] ;  /* 0x0000df00ff017b82 */ /* 0x000e220000000800 */
[----:B------:R-:W1:Y:S07]  /*0010*/  S2R R0, SR_TID.X ;  /* 0x0000000000007919 */ /* 0x000e6e0000002100 */
[----:B------:R-:W1:Y:S01]  /*0020*/  S2UR UR4, SR_CTAID.X ;  /* 0x00000000000479c3 */ /* 0x000e620000002500 */
[----:B------:R-:W2:Y:S01]  /*0030*/  LDCU UR8, c[0x0][0x384] ;  /* 0x00007080ff0877ac */ /* 0x000ea20008000800 */
[----:B0-----:R-:W-:Y:S01]  /*0040*/  VIADD R1, R1, 0xffffffd8 ;  /* 0xffffffd801017836 */ /* 0x001fe20000000000 */
[----:B------:R-:W0:Y:S05]  /*0050*/  LDCU.64 UR6, c[0x0][0x358] ;  /* 0x00006b00ff0677ac */ /* 0x000e2a0008000a00 */
[----:B------:R-:W1:Y:S02]  /*0060*/  LDC R7, c[0x0][0x360] ;  /* 0x0000d800ff077b82 */ /* 0x000e640000000800 */
[----:B-1----:R-:W-:-:S05]  /*0070*/  IMAD R7, R7, UR4, R0 ;  /* 0x0000000407077c24 */ /* 0x002fca000f8e0200 */
[----:B--2---:R-:W-:-:S13]  /*0080*/  ISETP.GE.AND P0, PT, R7, UR8, PT ;  /* 0x0000000807007c0c */ /* 0x004fda000bf06270 */
[----:B------:R-:W1:Y:S02]  /*0090*/  @!P0 LDC.64 R2, c[0x0][0x390] ;  /* 0x0000e400ff028b82 */ /* 0x000e640000000a00 */
[----:B-1----:R-:W-:-:S05]  /*00a0*/  @!P0 IMAD.WIDE R2, R7, 0x40, R2 ;  /* 0x0000004007028825 */ /* 0x002fca00078e0202 */
[----:B0-----:R0:W5:Y:S04]  /*00b0*/  @!P0 LDG.E.64 R44, desc[UR6][R2.64+0x18] ;  /* 0x00001806022c8981 */ /* 0x001168000c1e1b00 */
[----:B------:R0:W5:Y:S04]  /*00c0*/  @!P0 LDG.E.64 R42, desc[UR6][R2.64+0x20] ;  /* 0x00002006022a8981 */ /* 0x000168000c1e1b00 */
[----:B------:R0:W5:Y:S04]  /*00d0*/  @!P0 LDG.E.64 R40, desc[UR6][R2.64+0x28] ;  /* 0x0000280602288981 */ /* 0x000168000c1e1b00 */
[----:B------:R0:W5:Y:S04]  /*00e0*/  @!P0 LDG.E.64 R38, desc[UR6][R2.64] ;  /* 0x0000000602268981 */ /* 0x000168000c1e1b00 */
[----:B------:R0:W5:Y:S04]  /*00f0*/  @!P0 LDG.E.64 R8, desc[UR6][R2.64+0x8] ;  /* 0x0000080602088981 */ /* 0x000168000c1e1b00 */
[----:B------:R0:W5:Y:S01]  /*0100*/  @!P0 LDG.E.64 R10, desc[UR6][R2.64+0x10] ;  /* 0x00001006020a8981 */ /* 0x000162000c1e1b00 */
[----:B------:R-:W-:Y:S01]  /*0110*/  ULEA.HI UR4, UR8, UR8, URZ, 0x1 ;  /* 0x0000000808047291 */ /* 0x000fe2000f8f08ff */
[----:B------:R-:W-:-:S02]  /*0120*/  CS2R R34, SRZ ;  /* 0x0000000000227805 */ /* 0x000fc4000001ff00 */
[----:B------:R-:W-:Y:S02]  /*0130*/  CS2R R32, SRZ ;  /* 0x0000000000207805 */ /* 0x000fe4000001ff00 */
[----:B------:R-:W-:Y:S01]  /*0140*/  CS2R R14, SRZ ;  /* 0x00000000000e7805 */ /* 0x000fe2000001ff00 */
[----:B------:R-:W-:Y:S02]  /*0150*/  ULOP3.LUT UR5, UR4, 0xfffffffe, URZ, 0xc0, !UPT ;  /* 0xfffffffe04057892 */ /* 0x000fe4000f8ec0ff */
[----:B------:R-:W-:Y:S02]  /*0160*/  USHF.R.S32.HI UR4, URZ, 0x1, UR4 ;  /* 0x00000001ff047899 */ /* 0x000fe40008011404 */
[----:B------:R-:W-:Y:S02]  /*0170*/  UISETP.GE.AND UP0, UPT, UR5, UR8, UPT ;  /* 0x000000080500728c */ /* 0x000fe4000bf06270 */
[----:B------:R-:W-:-:S09]  /*0180*/  UIADD3 UR10, UPT, UPT, UR4, 0x1, URZ ;  /* 0x00000001040a7890 */ /* 0x000fd2000fffe0ff */
[----:B------:R-:W-:-:S04]  /*0190*/  @UP0 UIADD3 UR10, UPT, UPT, UR4, URZ, URZ ;  /* 0x000000ff040a0290 */ /* 0x000fc8000fffe0ff */
[----:B------:R-:W-:-:S09]  /*01a0*/  UISETP.GE.AND UP0, UPT, UR10, 0x1, UPT ;  /* 0x000000010a00788c */ /* 0x000fd2000bf06270 */
[----:B0-----:R-:W-:Y:S05]  /*01b0*/  BRA.U !UP0, `(.L_x_0) ;  /* 0x0000001908807547 */ /* 0x001fea000b800000 */
[----:B------:R-:W0:Y:S01]  /*01c0*/  MUFU.RCP64H R3, 6000 ;  /* 0x40b7700000037908 */ /* 0x000e220000001800 */
[----:B------:R-:W-:Y:S01]  /*01d0*/  IMAD.MOV.U32 R12, RZ, RZ, 0x0 ;  /* 0x00000000ff0c7424 */ /* 0x000fe200078e00ff */
[----:B------:R-:W1:Y:S01]  /*01e0*/  LDCU UR4, c[0x0][0x380] ;  /* 0x00007000ff0477ac */ /* 0x000e620008000800 */
[----:B------:R-:W-:Y:S02]  /*01f0*/  IMAD.MOV.U32 R13, RZ, RZ, 0x40b77000 ;  /* 0x40b77000ff0d7424 */ /* 0x000fe400078e00ff */
[----:B------:R-:W-:-:S06]  /*0200*/  IMAD.MOV.U32 R2, RZ, RZ, 0x1 ;  /* 0x00000001ff027424 */ /* 0x000fcc00078e00ff */
[----:B0-----:R-:W-:Y:S01]  /*0210*/  DFMA R4, R2, -R12, 1 ;  /* 0x3ff000000204742b */ /* 0x001fe2000000080c */
[----:B-1----:R-:W-:-:S07]  /*0220*/  UIMAD UR4, UR4, 0x3c, URZ ;  /* 0x0000003c040478a4 */ /* 0x002fce000f8e02ff */
[----:B------:R-:W-:Y:S02]  /*0230*/  DFMA R4, R4, R4, R4 ;  /* 0x000000040404722b */ /* 0x000fe40000000004 */
[----:B------:R-:W0:Y:S06]  /*0240*/  I2F.F64 R26, UR4 ;  /* 0x00000004001a7d12 */ /* 0x000e2c0008201c00 */
[----:B------:R-:W-:-:S08]  /*0250*/  DFMA R4, R2, R4, R2 ;  /* 0x000000040204722b */ /* 0x000fd00000000002 */
[----:B------:R-:W-:Y:S01]  /*0260*/  DFMA R2, R4, -R12, 1 ;  /* 0x3ff000000402742b */ /* 0x000fe2000000080c */
[----:B0-----:R-:W-:-:S07]  /*0270*/  FSETP.GEU.AND P1, PT, |R27|, 6.5827683646048100446e-37, PT ;  /* 0x036000001b00780b */ /* 0x001fce0003f2e200 */
[----:B------:R-:W-:-:S08]  /*0280*/  DFMA R2, R4, R2, R4 ;  /* 0x000000020402722b */ /* 0x000fd00000000004 */
[----:B------:R-:W-:-:S08]  /*0290*/  DMUL R4, R26, R2 ;  /* 0x000000021a047228 */ /* 0x000fd00000000000 */
[----:B------:R-:W-:-:S08]  /*02a0*/  DFMA R12, R4, -6000, R26 ;  /* 0xc0b77000040c782b */ /* 0x000fd0000000001a */
[----:B------:R-:W-:-:S10]  /*02b0*/  DFMA R2, R2, R12, R4 ;  /* 0x0000000c0202722b */ /* 0x000fd40000000004 */
[----:B------:R-:W-:-:S05]  /*02c0*/  FFMA R4, RZ, 5.732421875, R3 ;  /* 0x40b77000ff047823 */ /* 0x000fca0000000003 */
[----:B------:R-:W-:-:S13]  /*02d0*/  FSETP.GT.AND P0, PT, |R4|, 1.469367938527859385e-39, PT ;  /* 0x001000000400780b */ /* 0x000fda0003f04200 */
[----:B------:R-:W-:Y:S05]  /*02e0*/  @P0 BRA P1, `(.L_x_1) ;  /* 0x0000000000180947 */ /* 0x000fea0000800000 */
[----:B------:R-:W-:Y:S01]  /*02f0*/  IMAD.MOV.U32 R24, RZ, RZ, RZ ;  /* 0x000000ffff187224 */ /* 0x000fe200078e00ff */
[----:B------:R-:W-:Y:S01]  /*0300*/  MOV R16, 0x330 ;  /* 0x0000033000107802 */ /* 0x000fe20000000f00 */
[----:B------:R-:W-:-:S07]  /*0310*/  IMAD.MOV.U32 R25, RZ, RZ, 0x40b77000 ;  /* 0x40b77000ff197424 */ /* 0x000fce00078e00ff */
[----:B-----5:R-:W-:Y:S05]  /*0320*/  CALL.REL.NOINC `($__internal_0_$__cuda_sm20_div_rn_f64_full) ;  /* 0x0000001c003c7944 */ /* 0x020fea0003c00000 */
[----:B------:R-:W-:Y:S02]  /*0330*/  IMAD.MOV.U32 R2, RZ, RZ, R20 ;  /* 0x000000ffff027224 */ /* 0x000fe400078e0014 */
[----:B------:R-:W-:-:S07]  /*0340*/  IMAD.MOV.U32 R3, RZ, RZ, R21 ;  /* 0x000000ffff037224 */ /* 0x000fce00078e0015 */
.L_x_1:
[----:B------:R-:W-:Y:S01]  /*0350*/  UMOV UR4, 0x6dc9c883 ;  /* 0x6dc9c88300047882 */ /* 0x000fe20000000000 */
[----:B------:R-:W-:Y:S01]  /*0360*/  UMOV UR5, 0x3fe45f30 ;  /* 0x3fe45f3000057882 */ /* 0x000fe20000000000 */
[----:B------:R-:W0:Y:S01]  /*0370*/  LDC.64 R18, c[0x0][0x390] ;  /* 0x0000e400ff127b82 */ /* 0x000e220000000a00 */
[C---:B------:R-:W-:Y:S01]  /*0380*/  DMUL R4, R2.reuse, UR4 ;  /* 0x0000000402047c28 */ /* 0x040fe20008000000 */
[----:B------:R-:W-:Y:S01]  /*0390*/  UMOV UR4, 0x54442d18 ;  /* 0x54442d1800047882 */ /* 0x000fe20000000000 */
[----:B------:R-:W-:Y:S01]  /*03a0*/  UMOV UR5, 0x3ff921fb ;  /* 0x3ff921fb00057882 */ /* 0x000fe20000000000 */
[----:B------:R-:W-:Y:S01]  /*03b0*/  DMUL R16, RZ, R2 ;  /* 0x00000002ff107228 */ /* 0x000fe20000000000 */
[----:B------:R-:W-:Y:S01]  /*03c0*/  VIADD R6, R7, 0xffffffff ;  /* 0xffffffff07067836 */ /* 0x000fe20000000000 */
[----:B------:R-:W-:Y:S01]  /*03d0*/  DSETP.NEU.AND P0, PT, |R2|, +INF , PT ;  /* 0x7ff000000200742a */ /* 0x000fe20003f0d200 */
[----:B------:R-:W1:Y:S01]  /*03e0*/  F2I.F64 R36, R4 ;  /* 0x0000000400247311 */ /* 0x000e620000301100 */
[----:B------:R-:W-:Y:S01]  /*03f0*/  IMAD.MOV R7, RZ, RZ, -R7 ;  /* 0x000000ffff077224 */ /* 0x000fe200078e0a07 */
[----:B------:R-:W-:-:S02]  /*0400*/  CS2R R32, SRZ ;  /* 0x0000000000207805 */ /* 0x000fc4000001ff00 */
[----:B------:R-:W-:Y:S01]  /*0410*/  CS2R R34, SRZ ;  /* 0x0000000000227805 */ /* 0x000fe2000001ff00 */
[----:B------:R-:W2:Y:S01]  /*0420*/  LDCU UR11, c[0x0][0x384] ;  /* 0x00007080ff0b77ac */ /* 0x000ea20008000800 */
[----:B------:R-:W-:Y:S01]  /*0430*/  DSETP.LTU.OR P2, PT, |R2|, 2.14748364800000000000e+09, !P0 ;  /* 0x41e000000200742a */ /* 0x000fe20004749600 */
[----:B------:R-:W3:Y:S01]  /*0440*/  LDCU.64 UR8, c[0x4][0x8] ;  /* 0x01000100ff0877ac */ /* 0x000ee20008000a00 */
[----:B------:R-:W-:Y:S01]  /*0450*/  UIADD3 UR12, UPT, UPT, -UR10, URZ, URZ ;  /* 0x000000ff0a0c7290 */ /* 0x000fe2000fffe1ff */
[----:B------:R-:W-:Y:S01]  /*0460*/  UMOV UR13, 0x1 ;  /* 0x00000001000d7882 */ /* 0x000fe20000000000 */
[----:B-1----:R1:W4:Y:S01]  /*0470*/  I2F.F64 R12, R36 ;  /* 0x00000024000c7312 */ /* 0x0023220000201c00 */
[----:B0-----:R-:W-:Y:S01]  /*0480*/  IMAD.WIDE.U32 R4, R0, 0x4, R18 ;  /* 0x0000000400047825 */ /* 0x001fe200078e0012 */
[----:B-1----:R-:W-:Y:S01]  /*0490*/  SEL R36, R36, RZ, P0 ;  /* 0x000000ff24247207 */ /* 0x002fe20000000000 */
[----:B----4-:R-:W-:Y:S01]  /*04a0*/  DFMA R14, R12, -UR4, R2 ;  /* 0x800000040c0e7c2b */ /* 0x010fe20008000002 */
[----:B------:R-:W-:Y:S01]  /*04b0*/  UMOV UR4, 0x33145c00 ;  /* 0x33145c0000047882 */ /* 0x000fe20000000000 */
[----:B------:R-:W-:-:S06]  /*04c0*/  UMOV UR5, 0x3c91a626 ;  /* 0x3c91a62600057882 */ /* 0x000fcc0000000000 */
[----:B------:R-:W-:Y:S01]  /*04d0*/  DFMA R14, R12, -UR4, R14 ;  /* 0x800000040c0e7c2b */ /* 0x000fe2000800000e */
[----:B------:R-:W-:Y:S01]  /*04e0*/  UMOV UR4, 0x252049c0 ;  /* 0x252049c000047882 */ /* 0x000fe20000000000 */
[----:B------:R-:W-:-:S06]  /*04f0*/  UMOV UR5, 0x397b839a ;  /* 0x397b839a00057882 */ /* 0x000fcc0000000000 */
[----:B------:R-:W-:-:S10]  /*0500*/  DFMA R14, R12, -UR4, R14 ;  /* 0x800000040c0e7c2b */ /* 0x000fd4000800000e */
[----:B------:R-:W-:Y:S02]  /*0510*/  FSEL R12, R16, R14, !P0 ;  /* 0x0000000e100c7208 */ /* 0x000fe40004000000 */
[----:B------:R-:W-:Y:S02]  /*0520*/  FSEL R13, R17, R15, !P0 ;  /* 0x0000000f110d7208 */ /* 0x000fe40004000000 */
[----:B--23--:R-:W-:-:S07]  /*0530*/  CS2R R14, SRZ ;  /* 0x00000000000e7805 */ /* 0x00cfce000001ff00 */
.L_x_34:
[----:B------:R-:W-:-:S06]  /*0540*/  USHF.L.U32 UR4, UR11, 0x4, URZ ;  /* 0x000000040b047899 */ /* 0x000fcc00080006ff */
[----:B------:R-:W-:-:S13]  /*0550*/  ISETP.GE.AND P0, PT, R0, UR4, PT ;  /* 0x0000000400007c0c */ /* 0x000fda000bf06270 */
[----:B0-----:R-:W2:Y:S01]  /*0560*/  @!P0 LDG.E R16, desc[UR6][R4.64] ;  /* 0x0000000604108981 */ /* 0x001ea2000c1e1900 */
[----:B------:R-:W-:Y:S01]  /*0570*/  @!P0 MOV R17, 0x400 ;  /* 0x0000040000118802 */ /* 0x000fe20000000f00 */
[----:B------:R-:W-:Y:S01]  /*0580*/  UIADD3 UR4, UPT, UPT, UR13, -0x1, URZ ;  /* 0xffffffff0d047890 */ /* 0x000fe2000fffe0ff */
[----:B------:R-:W0:Y:S03]  /*0590*/  @!P0 S2R R18, SR_CgaCtaId ;  /* 0x0000000000128919 */ /* 0x000e260000008800 */
[----:B------:R-:W-:Y:S01]  /*05a0*/  UISETP.GE.AND UP0, UPT, UR4, UR11, UPT ;  /* 0x0000000b0400728c */ /* 0x000fe2000bf06270 */
[----:B------:R-:W1:Y:S01]  /*05b0*/  @!P0 S2R R20, SR_TID.X ;  /* 0x0000000000148919 */ /* 0x000e620000002100 */
[----:B0-----:R-:W-:-:S05]  /*05c0*/  @!P0 LEA R17, R18, R17, 0x18 ;  /* 0x0000001112118211 */ /* 0x001fca00078ec0ff */
[----:B-1----:R-:W-:-:S05]  /*05d0*/  @!P0 IMAD R17, R20, 0x4, R17 ;  /* 0x0000000414118824 */ /* 0x002fca00078e0211 */
[----:B--2---:R0:W-:Y:S01]  /*05e0*/  @!P0 STS [R17], R16 ;  /* 0x0000001011008388 */ /* 0x0041e20000000800 */
[----:B------:R-:W-:Y:S06]  /*05f0*/  BAR.SYNC.DEFER_BLOCKING 0x0 ;  /* 0x0000000000007b1d */ /* 0x000fec0000010000 */
[----:B------:R-:W-:Y:S05]  /*0600*/  BRA.U UP0, `(.L_x_2) ;  /* 0x00000015003c7547 */ /* 0x000fea000b800000 */
[----:B------:R-:W-:Y:S01]  /*0610*/  ISETP.NE.AND P0, PT, R6, -0x1, PT ;  /* 0xffffffff0600780c */ /* 0x000fe20003f05270 */
[----:B------:R-:W-:-:S12]  /*0620*/  BSSY.RECONVERGENT B0, `(.L_x_3) ;  /* 0x00000a3000007945 */ /* 0x000fd80003800200 */
[----:B------:R-:W-:Y:S05]  /*0630*/  @!P0 BRA `(.L_x_4) ;  /* 0x0000000800848947 */ /* 0x000fea0003800000 */
[----:B------:R-:W1:Y:S01]  /*0640*/  S2UR UR5, SR_CgaCtaId ;  /* 0x00000000000579c3 */ /* 0x000e620000008800 */
[----:B------:R-:W-:Y:S02]  /*0650*/  UMOV UR4, 0x400 ;  /* 0x0000040000047882 */ /* 0x000fe40000000000 */
[----:B-1----:R-:W-:-:S09]  /*0660*/  ULEA UR4, UR5, UR4, 0x18 ;  /* 0x0000000405047291 */ /* 0x002fd2000f8ec0ff */
[----:B0-----:R-:W0:Y:S02]  /*0670*/  LDS.128 R16, [UR4+0x30] ;  /* 0x00003004ff107984 */ /* 0x001e240008000c00 */
[----:B0-----:R-:W-:-:S04]  /*0680*/  ISETP.NE.U32.AND P0, PT, R18, 0x1, PT ;  /* 0x000000011200780c */ /* 0x001fc80003f05070 */
[----:B------:R-:W-:-:S13]  /*0690*/  ISETP.NE.AND.EX P0, PT, R19, RZ, PT, P0 ;  /* 0x000000ff1300720c */ /* 0x000fda0003f05300 */
[----:B------:R-:W-:Y:S05]  /*06a0*/  @P0 BRA `(.L_x_5) ;  /* 0x0000000000a00947 */ /* 0x000fea0003800000 */
[----:B------:R-:W-:Y:S01]  /*06b0*/  BSSY.RECONVERGENT B1, `(.L_x_6) ;  /* 0x0000009000017945 */ /* 0x000fe20003800200 */
[----:B------:R-:W-:Y:S02]  /*06c0*/  IMAD.MOV.U32 R37, RZ, RZ, R36 ;  /* 0x000000ffff257224 */ /* 0x000fe400078e0024 */
[----:B------:R-:W-:Y:S02]  /*06d0*/  IMAD.MOV.U32 R18, RZ, RZ, R12 ;  /* 0x000000ffff127224 */ /* 0x000fe400078e000c */
[----:B------:R-:W-:Y:S01]  /*06e0*/  IMAD.MOV.U32 R19, RZ, RZ, R13 ;  /* 0x000000ffff137224 */ /* 0x000fe200078e000d */
[----:B------:R-:W-:Y:S06]  /*06f0*/  @P2 BRA `(.L_x_7) ;  /* 0x0000000000102947 */ /* 0x000fec0003800000 */
[----:B------:R-:W-:Y:S01]  /*0700*/  IMAD.MOV.U32 R18, RZ, RZ, R2 ;  /* 0x000000ffff127224 */ /* 0x000fe200078e0002 */
[----:B------:R-:W-:Y:S01]  /*0710*/  MOV R28, 0x740 ;  /* 0x00000740001c7802 */ /* 0x000fe20000000f00 */
[----:B------:R-:W-:-:S07]  /*0720*/  IMAD.MOV.U32 R30, RZ, RZ, R3 ;  /* 0x000000ffff1e7224 */ /* 0x000fce00078e0003 */
[----:B-----5:R-:W-:Y:S05]  /*0730*/  CALL.REL.NOINC `($_Z15kernel_problem1iiiiPhS_$__internal_trig_reduction_slowpathd) ;  /* 0x0000002c000c7944 */ /* 0x020fea0003c00000 */
.L_x_7:
[----:B------:R-:W-:Y:S05]  /*0740*/  BSYNC.RECONVERGENT B1 ;  /* 0x0000000000017941 */ /* 0x000fea0003800200 */
.L_x_6:
[----:B------:R-:W-:-:S05]  /*0750*/  IMAD.SHL.U32 R20, R37, 0x40, RZ ;  /* 0x0000004025147824 */ /* 0x000fca00078e00ff */
[----:B------:R-:W-:-:S04]  /*0760*/  LOP3.LUT R20, R20, 0x40, RZ, 0xc0, !PT ;  /* 0x0000004014147812 */ /* 0x000fc800078ec0ff */
[----:B------:R-:W-:-:S05]  /*0770*/  IADD3 R48, P0, PT, R20, UR8, RZ ;  /* 0x0000000814307c10 */ /* 0x000fca000ff1e0ff */
[----:B------:R-:W-:-:S05]  /*0780*/  IMAD.X R49, RZ, RZ, UR9, P0 ;  /* 0x00000009ff317e24 */ /* 0x000fca00080e06ff */
[----:B------:R-:W2:Y:S04]  /*0790*/  LDG.E.128.CONSTANT R20, desc[UR6][R48.64] ;  /* 0x0000000630147981 */ /* 0x000ea8000c1e9d00 */
[----:B------:R-:W3:Y:S04]  /*07a0*/  LDG.E.128.CONSTANT R24, desc[UR6][R48.64+0x10] ;  /* 0x0000100630187981 */ /* 0x000ee8000c1e9d00 */
[----:B------:R-:W4:Y:S01]  /*07b0*/  LDG.E.128.CONSTANT R28, desc[UR6][R48.64+0x20] ;  /* 0x00002006301c7981 */ /* 0x000f22000c1e9d00 */
[----:B------:R-:W-:Y:S01]  /*07c0*/  LOP3.LUT R46, R37, 0x1, RZ, 0xc0, !PT ;  /* 0x00000001252e7812 */ /* 0x000fe200078ec0ff */
[----:B------:R-:W-:-:S02]  /*07d0*/  IMAD.MOV.U32 R50, RZ, RZ, 0x20fd8164 ;  /* 0x20fd8164ff327424 */ /* 0x000fc400078e00ff */
[----:B------:R-:W-:Y:S01]  /*07e0*/  IMAD.MOV.U32 R51, RZ, RZ, 0x3da8ff83 ;  /* 0x3da8ff83ff337424 */ /* 0x000fe200078e00ff */
[----:B------:R-:W-:Y:S01]  /*07f0*/  ISETP.NE.U32.AND P0, PT, R46, 0x1, PT ;  /* 0x000000012e00780c */ /* 0x000fe20003f05070 */
[----:B------:R-:W-:-:S03]  /*0800*/  DMUL R46, R18, R18 ;  /* 0x00000012122e7228 */ /* 0x000fc60000000000 */
[----:B------:R-:W-:Y:S02]  /*0810*/  FSEL R50, R50, -8.06006814911005101289e+34, !P0 ;  /* 0xf9785eba32327808 */ /* 0x000fe40004000000 */
[----:B------:R-:W-:-:S06]  /*0820*/  FSEL R51, -R51, 0.11223486810922622681, !P0 ;  /* 0x3de5db6533337808 */ /* 0x000fcc0004000100 */
[----:B--2---:R-:W-:-:S08]  /*0830*/  DFMA R20, R46, R50, R20 ;  /* 0x000000322e14722b */ /* 0x004fd00000000014 */
[----:B------:R-:W-:-:S08]  /*0840*/  DFMA R20, R46, R20, R22 ;  /* 0x000000142e14722b */ /* 0x000fd00000000016 */
[----:B---3--:R-:W-:-:S08]  /*0850*/  DFMA R20, R46, R20, R24 ;  /* 0x000000142e14722b */ /* 0x008fd00000000018 */
[----:B------:R-:W-:-:S08]  /*0860*/  DFMA R20, R46, R20, R26 ;  /* 0x000000142e14722b */ /* 0x000fd0000000001a */
[----:B----4-:R-:W-:-:S08]  /*0870*/  DFMA R20, R46, R20, R28 ;  /* 0x000000142e14722b */ /* 0x010fd0000000001c */
[----:B------:R-:W-:-:S08]  /*0880*/  DFMA R20, R46, R20, R30 ;  /* 0x000000142e14722b */ /* 0x000fd0000000001e */
[----:B------:R-:W-:Y:S02]  /*0890*/  DFMA R18, R20, R18, R18 ;  /* 0x000000121412722b */ /* 0x000fe40000000012 */
[----:B------:R-:W-:-:S10]  /*08a0*/  DFMA R20, R46, R20, 1 ;  /* 0x3ff000002e14742b */ /* 0x000fd40000000014 */
[----:B------:R-:W-:Y:S02]  /*08b0*/  FSEL R22, R20, R18, !P0 ;  /* 0x0000001214167208 */ /* 0x000fe40004000000 */
[----:B------:R-:W-:Y:S01]  /*08c0*/  FSEL R23, R21, R19, !P0 ;  /* 0x0000001315177208 */ /* 0x000fe20004000000 */
[----:B------:R-:W-:Y:S01]  /*08d0*/  DMUL R20, R16, 0.5 ;  /* 0x3fe0000010147828 */ /* 0x000fe20000000000 */
[----:B------:R-:W-:-:S04]  /*08e0*/  LOP3.LUT P0, RZ, R37, 0x2, RZ, 0xc0, !PT ;  /* 0x0000000225ff7812 */ /* 0x000fc8000780c0ff */
[----:B------:R-:W-:-:S10]  /*08f0*/  DADD R18, RZ, -R22 ;  /* 0x00000000ff127229 */ /* 0x000fd40000000816 */
[----:B------:R-:W-:Y:S02]  /*0900*/  FSEL R18, R22, R18, !P0 ;  /* 0x0000001216127208 */ /* 0x000fe40004000000 */
[----:B------:R-:W-:-:S06]  /*0910*/  FSEL R19, R23, R19, !P0 ;  /* 0x0000001317137208 */ /* 0x000fcc0004000000 */
[----:B------:R-:W-:-:S11]  /*0920*/  DFMA R16, R20, |R18|, R16 ;  /* 0x400000121410722b */ /* 0x000fd60000000010 */
.L_x_5:
[----:B------:R-:W0:Y:S01]  /*0930*/  S2UR UR5, SR_CgaCtaId ;  /* 0x00000000000579c3 */ /* 0x000e220000008800 */
[----:B------:R-:W-:Y:S01]  /*0940*/  UMOV UR4, 0x400 ;  /* 0x0000040000047882 */ /* 0x000fe20000000000 */
[----:B------:R-:W-:Y:S01]  /*0950*/  BSSY.RECONVERGENT B1, `(.L_x_8) ;  /* 0x0000017000017945 */ /* 0x000fe20003800200 */
[----:B0-----:R-:W-:-:S03]  /*0960*/  ULEA UR4, UR5, UR4, 0x18 ;  /* 0x0000000405047291 */ /* 0x001fc6000f8ec0ff */
[----:B------:R-:W-:-:S06]  /*0970*/  UMOV UR5, 0x3eb0c6f7 ;  /* 0x3eb0c6f700057882 */ /* 0x000fcc0000000000 */
[----:B------:R-:W0:Y:S04]  /*0980*/  LDS.128 R20, [UR4] ;  /* 0x00000004ff147984 */ /* 0x000e280008000c00 */
[----:B------:R-:W1:Y:S01]  /*0990*/  LDS.64 R54, [UR4+0x10] ;  /* 0x00001004ff367984 */ /* 0x000e620008000a00 */
[----:B------:R-:W-:Y:S01]  /*09a0*/  UMOV UR4, 0xa0b5ed8d ;  /* 0xa0b5ed8d00047882 */ /* 0x000fe20000000000 */
[----:B0----5:R-:W-:Y:S02]  /*09b0*/  DADD R22, -R8, R22 ;  /* 0x0000000008167229 */ /* 0x021fe40000000116 */
[----:B------:R-:W-:Y:S02]  /*09c0*/  DADD R56, -R38, R20 ;  /* 0x0000000026387229 */ /* 0x000fe40000000114 */
[----:B-1----:R-:W-:-:S04]  /*09d0*/  DADD R54, -R10, R54 ;  /* 0x000000000a367229 */ /* 0x002fc80000000136 */
[----:B------:R-:W-:-:S08]  /*09e0*/  DMUL R18, R22, R22 ;  /* 0x0000001616127228 */ /* 0x000fd00000000000 */
[----:B------:R-:W-:-:S08]  /*09f0*/  DFMA R18, R56, R56, R18 ;  /* 0x000000383812722b */ /* 0x000fd00000000012 */
[----:B------:R-:W-:-:S08]  /*0a00*/  DFMA R18, R54, R54, R18 ;  /* 0x000000363612722b */ /* 0x000fd00000000012 */
[----:B------:R-:W-:-:S08]  /*0a10*/  DADD R52, R18, UR4 ;  /* 0x0000000412347e29 */ /* 0x000fd00008000000 */
[----:B------:R-:W-:-:S14]  /*0a20*/  DSETP.NEU.AND P0, PT, R52, RZ, PT ;  /* 0x000000ff3400722a */ /* 0x000fdc0003f0d000 */
[----:B------:R-:W-:Y:S01]  /*0a30*/  @!P0 CS2R R18, SRZ ;  /* 0x0000000000128805 */ /* 0x000fe2000001ff00 */
[----:B------:R-:W-:Y:S06]  /*0a40*/  @!P0 BRA `(.L_x_9) ;  /* 0x00000000001c8947 */ /* 0x000fec0003800000 */
[----:B------:R-:W-:Y:S01]  /*0a50*/  DADD R20, -RZ, |R52| ;  /* 0x00000000ff147229 */ /* 0x000fe20000000534 */
[----:B------:R-:W-:-:S09]  /*0a60*/  MOV R58, 0xa90 ;  /* 0x00000a90003a7802 */ /* 0x000fd20000000f00 */
[----:B------:R-:W-:-:S07]  /*0a70*/  IMAD.MOV.U32 R37, RZ, RZ, R21 ;  /* 0x000000ffff257224 */ /* 0x000fce00078e0015 */
[----:B------:R-:W-:Y:S05]  /*0a80*/  CALL.REL.NOINC `($_Z15kernel_problem1iiiiPhS_$__internal_accurate_pow) ;  /* 0x0000001c00907944 */ /* 0x000fea0003c00000 */
[----:B------:R-:W-:-:S04]  /*0a90*/  ISETP.GE.AND P0, PT, R53, RZ, PT ;  /* 0x000000ff3500720c */ /* 0x000fc80003f06270 */
[----:B------:R-:W-:Y:S02]  /*0aa0*/  FSEL R18, R18, RZ, P0 ;  /* 0x000000ff12127208 */ /* 0x000fe40000000000 */
[----:B------:R-:W-:-:S07]  /*0ab0*/  FSEL R19, R26, -QNAN , P0 ;  /* 0xfff800001a137808 */ /* 0x000fce0000000000 */
.L_x_9:
[----:B------:R-:W-:Y:S05]  /*0ac0*/  BSYNC.RECONVERGENT B1 ;  /* 0x0000000000017941 */ /* 0x000fea0003800200 */
.L_x_8:
[C---:B------:R-:W-:Y:S01]  /*0ad0*/  DADD R20, R52.reuse, 1.5 ;  /* 0x3ff8000034147429 */ /* 0x040fe20000000000 */
[----:B------:R-:W-:Y:S01]  /*0ae0*/  BSSY.RECONVERGENT B1, `(.L_x_10) ;  /* 0x000000b000017945 */ /* 0x000fe20003800200 */
[----:B------:R-:W-:-:S08]  /*0af0*/  DSETP.NEU.AND P1, PT, R52, 1, PT ;  /* 0x3ff000003400742a */ /* 0x000fd00003f2d000 */
[----:B------:R-:W-:-:S04]  /*0b00*/  LOP3.LUT R20, R21, 0x7ff00000, RZ, 0xc0, !PT ;  /* 0x7ff0000015147812 */ /* 0x000fc800078ec0ff */
[----:B------:R-:W-:-:S13]  /*0b10*/  ISETP.NE.AND P0, PT, R20, 0x7ff00000, PT ;  /* 0x7ff000001400780c */ /* 0x000fda0003f05270 */
[----:B------:R-:W-:Y:S05]  /*0b20*/  @P0 BRA `(.L_x_11) ;  /* 0x0000000000180947 */ /* 0x000fea0003800000 */
[----:B------:R-:W-:-:S14]  /*0b30*/  DSETP.NAN.AND P0, PT, R52, R52, PT ;  /* 0x000000343400722a */ /* 0x000fdc0003f08000 */
[----:B------:R-:W-:Y:S01]  /*0b40*/  @P0 DADD R18, R52, 1.5 ;  /* 0x3ff8000034120429 */ /* 0x000fe20000000000 */
[----:B------:R-:W-:Y:S10]  /*0b50*/  @P0 BRA `(.L_x_11) ;  /* 0x00000000000c0947 */ /* 0x000ff40003800000 */
[----:B------:R-:W-:-:S14]  /*0b60*/  DSETP.NEU.AND P0, PT, R52, +INF , PT ;  /* 0x7ff000003400742a */ /* 0x000fdc0003f0d000 */
[----:B------:R-:W-:Y:S02]  /*0b70*/  @!P0 IMAD.MOV.U32 R18, RZ, RZ, 0x0 ;  /* 0x00000000ff128424 */ /* 0x000fe400078e00ff */
[----:B------:R-:W-:-:S07]  /*0b80*/  @!P0 IMAD.MOV.U32 R19, RZ, RZ, 0x7ff00000 ;  /* 0x7ff00000ff138424 */ /* 0x000fce00078e00ff */
.L_x_11:
[----:B------:R-:W-:Y:S05]  /*0b90*/  BSYNC.RECONVERGENT B1 ;  /* 0x0000000000017941 */ /* 0x000fea0003800200 */
.L_x_10:
[----:B------:R-:W-:Y:S01]  /*0ba0*/  FSEL R19, R19, 1.875, P1 ;  /* 0x3ff0000013137808 */ /* 0x000fe20000800000 */
[----:B------:R-:W-:Y:S01]  /*0bb0*/  IMAD.MOV.U32 R20, RZ, RZ, 0x1 ;  /* 0x00000001ff147424 */ /* 0x000fe200078e00ff */
[----:B------:R-:W-:Y:S01]  /*0bc0*/  FSEL R18, R18, RZ, P1 ;  /* 0x000000ff12127208 */ /* 0x000fe20000800000 */
[----:B------:R-:W-:Y:S01]  /*0bd0*/  UMOV UR4, 0xf4deae16 ;  /* 0xf4deae1600047882 */ /* 0x000fe20000000000 */
[----:B------:R-:W0:Y:S01]  /*0be0*/  MUFU.RCP64H R21, R19 ;  /* 0x0000001300157308 */ /* 0x000e220000001800 */
[----:B------:R-:W-:Y:S01]  /*0bf0*/  UMOV UR5, 0x3dd25868 ;  /* 0x3dd2586800057882 */ /* 0x000fe20000000000 */
[----:B------:R-:W-:Y:S01]  /*0c00*/  BSSY.RECONVERGENT B1, `(.L_x_12) ;  /* 0x0000015000017945 */ /* 0x000fe20003800200 */
[----:B------:R-:W-:-:S08]  /*0c10*/  DMUL R50, R16, UR4 ;  /* 0x0000000410327c28 */ /* 0x000fd00008000000 */
[----:B------:R-:W-:Y:S02]  /*0c20*/  DMUL R26, R56, R50 ;  /* 0x00000032381a7228 */ /* 0x000fe40000000000 */
[----:B0-----:R-:W-:-:S08]  /*0c30*/  DFMA R24, -R18, R20, 1 ;  /* 0x3ff000001218742b */ /* 0x001fd00000000114 */
[----:B------:R-:W-:Y:S01]  /*0c40*/  FSETP.GEU.AND P1, PT, |R27|, 6.5827683646048100446e-37, PT ;  /* 0x036000001b00780b */ /* 0x000fe20003f2e200 */
[----:B------:R-:W-:-:S08]  /*0c50*/  DFMA R24, R24, R24, R24 ;  /* 0x000000181818722b */ /* 0x000fd00000000018 */
[----:B------:R-:W-:-:S08]  /*0c60*/  DFMA R24, R20, R24, R20 ;  /* 0x000000181418722b */ /* 0x000fd00000000014 */
[----:B------:R-:W-:-:S08]  /*0c70*/  DFMA R16, -R18, R24, 1 ;  /* 0x3ff000001210742b */ /* 0x000fd00000000118 */
[----:B------:R-:W-:-:S08]  /*0c80*/  DFMA R16, R24, R16, R24 ;  /* 0x000000101810722b */ /* 0x000fd00000000018 */
[----:B------:R-:W-:-:S08]  /*0c90*/  DMUL R20, R26, R16 ;  /* 0x000000101a147228 */ /* 0x000fd00000000000 */
[----:B------:R-:W-:-:S08]  /*0ca0*/  DFMA R24, -R18, R20, R26 ;  /* 0x000000141218722b */ /* 0x000fd0000000011a */
[----:B------:R-:W-:-:S10]  /*0cb0*/  DFMA R16, R16, R24, R20 ;  /* 0x000000181010722b */ /* 0x000fd40000000014 */
[----:B------:R-:W-:-:S05]  /*0cc0*/  FFMA R20, RZ, R19, R17 ;  /* 0x00000013ff147223 */ /* 0x000fca0000000011 */
[----:B------:R-:W-:-:S13]  /*0cd0*/  FSETP.GT.AND P0, PT, |R20|, 1.469367938527859385e-39, PT ;  /* 0x001000001400780b */ /* 0x000fda0003f04200 */
[----:B------:R-:W-:Y:S05]  /*0ce0*/  @P0 BRA P1, `(.L_x_13) ;  /* 0x0000000000180947 */ /* 0x000fea0000800000 */
[----:B------:R-:W-:Y:S01]  /*0cf0*/  IMAD.MOV.U32 R24, RZ, RZ, R18 ;  /* 0x000000ffff187224 */ /* 0x000fe200078e0012 */
[----:B------:R-:W-:Y:S01]  /*0d00*/  MOV R16, 0xd30 ;  /* 0x00000d3000107802 */ /* 0x000fe20000000f00 */
[----:B------:R-:W-:-:S07]  /*0d10*/  IMAD.MOV.U32 R25, RZ, RZ, R19 ;  /* 0x000000ffff197224 */ /* 0x000fce00078e0013 */
[----:B------:R-:W-:Y:S05]  /*0d20*/  CALL.REL.NOINC `($__internal_0_$__cuda_sm20_div_rn_f64_full) ;  /* 0x0000001000bc7944 */ /* 0x000fea0003c00000 */
[----:B------:R-:W-:Y:S02]  /*0d30*/  IMAD.MOV.U32 R16, RZ, RZ, R20 ;  /* 0x000000ffff107224 */ /* 0x000fe400078e0014 */
[----:B------:R-:W-:-:S07]  /*0d40*/  IMAD.MOV.U32 R17, RZ, RZ, R21 ;  /* 0x000000ffff117224 */ /* 0x000fce00078e0015 */
.L_x_13:
[----:B------:R-:W-:Y:S05]  /*0d50*/  BSYNC.RECONVERGENT B1 ;  /* 0x0000000000017941 */ /* 0x000fea0003800200 */
.L_x_12:
[----:B------:R-:W0:Y:S01]  /*0d60*/  MUFU.RCP64H R21, R19 ;  /* 0x0000001300157308 */ /* 0x000e220000001800 */
[----:B------:R-:W-:Y:S01]  /*0d70*/  IMAD.MOV.U32 R20, RZ, RZ, 0x1 ;  /* 0x00000001ff147424 */ /* 0x000fe200078e00ff */
[----:B------:R-:W-:Y:S01]  /*0d80*/  DMUL R26, R22, R50 ;  /* 0x00000032161a7228 */ /* 0x000fe20000000000 */
[----:B------:R-:W-:Y:S01]  /*0d90*/  BSSY.RECONVERGENT B1, `(.L_x_14) ;  /* 0x0000012000017945 */ /* 0x000fe20003800200 */
[----:B------:R-:W-:-:S08]  /*0da0*/  DADD R14, R14, R16 ;  /* 0x000000000e0e7229 */ /* 0x000fd00000000010 */
[----:B------:R-:W-:Y:S01]  /*0db0*/  FSETP.GEU.AND P1, PT, |R27|, 6.5827683646048100446e-37, PT ;  /* 0x036000001b00780b */ /* 0x000fe20003f2e200 */
[----:B0-----:R-:W-:-:S08]  /*0dc0*/  DFMA R24, -R18, R20, 1 ;  /* 0x3ff000001218742b */ /* 0x001fd00000000114 */
        /* <DEDUP_REMOVED lines=14> */
.L_x_15:
[----:B------:R-:W-:Y:S05]  /*0eb0*/  BSYNC.RECONVERGENT B1 ;  /* 0x0000000000017941 */ /* 0x000fea0003800200 */
.L_x_14:
        /* <DEDUP_REMOVED lines=23> */
.L_x_17:
[----:B------:R-:W-:Y:S05]  /*1030*/  BSYNC.RECONVERGENT B1 ;  /* 0x0000000000017941 */ /* 0x000fea0003800200 */
.L_x_16:
[----:B------:R-:W-:-:S11]  /*1040*/  DADD R34, R34, R16 ;  /* 0x0000000022227229 */ /* 0x000fd60000000010 */
.L_x_4:
[----:B------:R-:W-:Y:S05]  /*1050*/  BSYNC.RECONVERGENT B0 ;  /* 0x0000000000007941 */ /* 0x000fea0003800200 */
.L_x_3:
[----:B0-----:R-:W0:Y:S01]  /*1060*/  LDC R16, c[0x0][0x384] ;  /* 0x0000e100ff107b82 */ /* 0x001e220000000800 */
[----:B------:R-:W-:Y:S01]  /*1070*/  ISETP.NE.AND P0, PT, R7, -0x1, PT ;  /* 0xffffffff0700780c */ /* 0x000fe20003f05270 */
[----:B------:R-:W-:Y:S03]  /*1080*/  BSSY.RECONVERGENT B0, `(.L_x_2) ;  /* 0x00000a7000007945 */ /* 0x000fe60003800200 */
[----:B0-----:R-:W-:-:S13]  /*1090*/  ISETP.LE.OR P0, PT, R16, UR13, !P0 ;  /* 0x0000000d10007c0c */ /* 0x001fda000c703670 */
[----:B------:R-:W-:Y:S05]  /*10a0*/  @P0 BRA `(.L_x_18) ;  /* 0x0000000800900947 */ /* 0x000fea0003800000 */
[----:B------:R-:W0:Y:S01]  /*10b0*/  S2UR UR5, SR_CgaCtaId ;  /* 0x00000000000579c3 */ /* 0x000e220000008800 */
[----:B------:R-:W-:Y:S02]  /*10c0*/  UMOV UR4, 0x400 ;  /* 0x0000040000047882 */ /* 0x000fe40000000000 */
[----:B0-----:R-:W-:-:S09]  /*10d0*/  ULEA UR4, UR5, UR4, 0x18 ;  /* 0x0000000405047291 */ /* 0x001fd2000f8ec0ff */
[----:B------:R-:W0:Y:S02]  /*10e0*/  LDS.128 R16, [UR4+0x70] ;  /* 0x00007004ff107984 */ /* 0x000e240008000c00 */
        /* <DEDUP_REMOVED lines=12> */
.L_x_21:
[----:B------:R-:W-:Y:S05]  /*11b0*/  BSYNC.RECONVERGENT B1 ;  /* 0x0000000000017941 */ /* 0x000fea0003800200 */
.L_x_20:
        /* <DEDUP_REMOVED lines=30> */
.L_x_19:
[----:B------:R-:W0:Y:S01]  /*13a0*/  S2UR UR5, SR_CgaCtaId ;  /* 0x00000000000579c3 */ /* 0x000e220000008800 */
[----:B------:R-:W-:Y:S01]  /*13b0*/  UMOV UR4, 0x400 ;  /* 0x0000040000047882 */ /* 0x000fe20000000000 */
[----:B------:R-:W-:Y:S01]  /*13c0*/  BSSY.RECONVERGENT B1, `(.L_x_22) ;  /* 0x0000018000017945 */ /* 0x000fe20003800200 */
[----:B0-----:R-:W-:-:S03]  /*13d0*/  ULEA UR4, UR5, UR4, 0x18 ;  /* 0x0000000405047291 */ /* 0x001fc6000f8ec0ff */
[----:B------:R-:W-:-:S06]  /*13e0*/  UMOV UR5, 0x3eb0c6f7 ;  /* 0x3eb0c6f700057882 */ /* 0x000fcc0000000000 */
[----:B------:R-:W0:Y:S04]  /*13f0*/  LDS.128 R20, [UR4+0x40] ;  /* 0x00004004ff147984 */ /* 0x000e280008000c00 */
        /* <DEDUP_REMOVED lines=10> */
[----:B------:R-:W-:Y:S05]  /*14a0*/  @!P0 BRA `(.L_x_23) ;  /* 0x0000000000208947 */ /* 0x000fea0003800000 */
[----:B------:R-:W-:Y:S01]  /*14b0*/  DADD R20, -RZ, |R54| ;  /* 0x00000000ff147229 */ /* 0x000fe20000000536 */
[----:B------:R-:W-:-:S09]  /*14c0*/  MOV R58, 0x14f0 ;  /* 0x000014f0003a7802 */ /* 0x000fd20000000f00 */
[----:B------:R-:W-:-:S07]  /*14d0*/  IMAD.MOV.U32 R37, RZ, RZ, R21 ;  /* 0x000000ffff257224 */ /* 0x000fce00078e0015 */
[----:B------:R-:W-:Y:S05]  /*14e0*/  CALL.REL.NOINC `($_Z15kernel_problem1iiiiPhS_$__internal_accurate_pow) ;  /* 0x0000001000f87944 */ /* 0x000fea0003c00000 */
[----:B------:R-:W-:-:S04]  /*14f0*/  ISETP.GE.AND P0, PT, R55, RZ, PT ;  /* 0x000000ff3700720c */ /* 0x000fc80003f06270 */
[----:B------:R-:W-:Y:S02]  /*1500*/  FSEL R18, R18, RZ, P0 ;  /* 0x000000ff12127208 */ /* 0x000fe40000000000 */
[----:B------:R-:W-:Y:S01]  /*1510*/  FSEL R19, R26, -QNAN , P0 ;  /* 0xfff800001a137808 */ /* 0x000fe20000000000 */
[----:B------:R-:W-:Y:S06]  /*1520*/  BRA `(.L_x_24) ;  /* 0x0000000000047947 */ /* 0x000fec0003800000 */
.L_x_23:
[----:B------:R-:W-:-:S07]  /*1530*/  CS2R R18, SRZ ;  /* 0x0000000000127805 */ /* 0x000fce000001ff00 */
.L_x_24:
[----:B------:R-:W-:Y:S05]  /*1540*/  BSYNC.RECONVERGENT B1 ;  /* 0x0000000000017941 */ /* 0x000fea0003800200 */
.L_x_22:
[----:B------:R-:W-:Y:S01]  /*1550*/  DADD R20, R54, 1.5 ;  /* 0x3ff8000036147429 */ /* 0x000fe20000000000 */
[----:B------:R-:W-:Y:S09]  /*1560*/  BSSY.RECONVERGENT B1, `(.L_x_25) ;  /* 0x000000c000017945 */ /* 0x000ff20003800200 */
[----:B------:R-:W-:-:S04]  /*1570*/  LOP3.LUT R20, R21, 0x7ff00000, RZ, 0xc0, !PT ;  /* 0x7ff0000015147812 */ /* 0x000fc800078ec0ff */
[----:B------:R-:W-:-:S13]  /*1580*/  ISETP.NE.AND P0, PT, R20, 0x7ff00000, PT ;  /* 0x7ff000001400780c */ /* 0x000fda0003f05270 */
[----:B------:R-:W-:Y:S05]  /*1590*/  @P0 BRA `(.L_x_26) ;  /* 0x0000000000200947 */ /* 0x000fea0003800000 */
[----:B------:R-:W-:-:S14]  /*15a0*/  DSETP.NAN.AND P0, PT, R54, R54, PT ;  /* 0x000000363600722a */ /* 0x000fdc0003f08000 */
[----:B------:R-:W-:Y:S05]  /*15b0*/  @P0 BRA `(.L_x_27) ;  /* 0x0000000000140947 */ /* 0x000fea0003800000 */
[----:B------:R-:W-:-:S14]  /*15c0*/  DSETP.NEU.AND P0, PT, R54, +INF , PT ;  /* 0x7ff000003600742a */ /* 0x000fdc0003f0d000 */
[----:B------:R-:W-:Y:S05]  /*15d0*/  @P0 BRA `(.L_x_26) ;  /* 0x0000000000100947 */ /* 0x000fea0003800000 */
[----:B------:R-:W-:Y:S02]  /*15e0*/  IMAD.MOV.U32 R18, RZ, RZ, 0x0 ;  /* 0x00000000ff127424 */ /* 0x000fe400078e00ff */
[----:B------:R-:W-:Y:S01]  /*15f0*/  IMAD.MOV.U32 R19, RZ, RZ, 0x7ff00000 ;  /* 0x7ff00000ff137424 */ /* 0x000fe200078e00ff */
[----:B------:R-:W-:Y:S06]  /*1600*/  BRA `(.L_x_26) ;  /* 0x0000000000047947 */ /* 0x000fec0003800000 */
.L_x_27:
[----:B------:R-:W-:-:S11]  /*1610*/  DADD R18, R54, 1.5 ;  /* 0x3ff8000036127429 */ /* 0x000fd60000000000 */
.L_x_26:
[----:B------:R-:W-:Y:S05]  /*1620*/  BSYNC.RECONVERGENT B1 ;  /* 0x0000000000017941 */ /* 0x000fea0003800200 */
.L_x_25:
[----:B------:R-:W-:Y:S01]  /*1630*/  DSETP.NEU.AND P0, PT, R54, 1, PT ;  /* 0x3ff000003600742a */ /* 0x000fe20003f0d000 */
[----:B------:R-:W-:Y:S01]  /*1640*/  IMAD.MOV.U32 R20, RZ, RZ, 0x1 ;  /* 0x00000001ff147424 */ /* 0x000fe200078e00ff */
[----:B------:R-:W-:Y:S01]  /*1650*/  UMOV UR4, 0xf4deae16 ;  /* 0xf4deae1600047882 */ /* 0x000fe20000000000 */
[----:B------:R-:W-:Y:S01]  /*1660*/  UMOV UR5, 0x3dd25868 ;  /* 0x3dd2586800057882 */ /* 0x000fe20000000000 */
[----:B------:R-:W-:Y:S01]  /*1670*/  BSSY.RECONVERGENT B1, `(.L_x_28) ;  /* 0x0000018000017945 */ /* 0x000fe20003800200 */
[----:B------:R-:W-:Y:S01]  /*1680*/  DMUL R50, R16, UR4 ;  /* 0x0000000410327c28 */ /* 0x000fe20008000000 */
[----:B------:R-:W-:Y:S02]  /*1690*/  FSEL R19, R19, 1.875, P0 ;  /* 0x3ff0000013137808 */ /* 0x000fe40000000000 */
[----:B------:R-:W-:Y:S02]  /*16a0*/  FSEL R18, R18, RZ, P0 ;  /* 0x000000ff12127208 */ /* 0x000fe40000000000 */
[----:B------:R-:W0:Y:S03]  /*16b0*/  MUFU.RCP64H R21, R19 ;  /* 0x0000001300157308 */ /* 0x000e260000001800 */
[----:B------:R-:W-:-:S10]  /*16c0*/  DMUL R26, R56, R50 ;  /* 0x00000032381a7228 */ /* 0x000fd40000000000 */
        /* <DEDUP_REMOVED lines=18> */
.L_x_29:
[----:B------:R-:W-:Y:S05]  /*17f0*/  BSYNC.RECONVERGENT B1 ;  /* 0x0000000000017941 */ /* 0x000fea0003800200 */
.L_x_28:
        /* <DEDUP_REMOVED lines=21> */
.L_x_31:
[----:B------:R-:W-:Y:S05]  /*1950*/  BSYNC.RECONVERGENT B1 ;  /* 0x0000000000017941 */ /* 0x000fea0003800200 */
.L_x_30:
        /* <DEDUP_REMOVED lines=23> */
.L_x_33:
[----:B------:R-:W-:Y:S05]  /*1ad0*/  BSYNC.RECONVERGENT B1 ;  /* 0x0000000000017941 */ /* 0x000fea0003800200 */
.L_x_32:
[----:B------:R-:W-:-:S11]  /*1ae0*/  DADD R34, R34, R16 ;  /* 0x0000000022227229 */ /* 0x000fd60000000010 */
.L_x_18:
[----:B------:R-:W-:Y:S05]  /*1af0*/  BSYNC.RECONVERGENT B0 ;  /* 0x0000000000007941 */ /* 0x000fea0003800200 */
.L_x_2:
[----:B------:R-:W-:Y:S01]  /*1b00*/  UIADD3 UR12, UPT, UPT, UR12, 0x1, URZ ;  /* 0x000000010c0c7890 */ /* 0x000fe2000fffe0ff */
[----:B------:R-:W-:Y:S01]  /*1b10*/  IADD3 R4, P0, PT, R4, 0x80, RZ ;  /* 0x0000008004047810 */ /* 0x000fe20007f1e0ff */
[----:B------:R-:W-:Y:S01]  /*1b20*/  VIADD R6, R6, 0xfffffffe ;  /* 0xfffffffe06067836 */ /* 0x000fe20000000000 */
[----:B------:R-:W-:Y:S01]  /*1b30*/  UIADD3 UR13, UPT, UPT, UR13, 0x2, URZ ;  /* 0x000000020d0d7890 */ /* 0x000fe2000fffe0ff */
[----:B------:R-:W-:Y:S01]  /*1b40*/  VIADD R7, R7, 0x2 ;  /* 0x0000000207077836 */ /* 0x000fe20000000000 */
[----:B------:R-:W-:Y:S01]  /*1b50*/  UISETP.NE.AND UP0, UPT, UR12, URZ, UPT ;  /* 0x000000ff0c00728c */ /* 0x000fe2000bf05270 */
[----:B------:R-:W-:Y:S02]  /*1b60*/  VIADD R0, R0, 0x20 ;  /* 0x0000002000007836 */ /* 0x000fe40000000000 */
[----:B------:R-:W-:-:S06]  /*1b70*/  IMAD.X R5, RZ, RZ, R5, P0 ;  /* 0x000000ffff057224 */ /* 0x000fcc00000e0605 */
[----:B------:R-:W-:Y:S05]  /*1b80*/  BRA.U UP0, `(.L_x_34) ;  /* 0xffffffe9006c7547 */ /* 0x000fea000b83ffff */
[----:B------:R-:W-:Y:S02]  /*1b90*/  DMUL R14, R14, 60 ;  /* 0x404e00000e0e7828 */ /* 0x000fe40000000000 */
[----:B------:R-:W-:Y:S02]  /*1ba0*/  DMUL R32, R32, 60 ;  /* 0x404e000020207828 */ /* 0x000fe40000000000 */
[----:B------:R-:W-:-:S11]  /*1bb0*/  DMUL R34, R34, 60 ;  /* 0x404e000022227828 */ /* 0x000fd60000000000 */
.L_x_0:
[----:B------:R-:W1:Y:S01]  /*1bc0*/  S2R R0, SR_TID.X ;  /* 0x0000000000007919 */ /* 0x000e620000002100 */
[----:B------:R-:W1:Y:S01]  /*1bd0*/  S2UR UR4, SR_CTAID.X ;  /* 0x00000000000479c3 */ /* 0x000e620000002500 */
[----:B------:R-:W2:Y:S01]  /*1be0*/  LDCU UR5, c[0x0][0x384] ;  /* 0x00007080ff0577ac */ /* 0x000ea20008000800 */
[----:B-----5:R-:W-:Y:S02]  /*1bf0*/  DADD R14, R44, R14 ;  /* 0x000000002c0e7229 */ /* 0x020fe4000000000e */
[----:B------:R-:W-:Y:S02]  /*1c00*/  DADD R32, R42, R32 ;  /* 0x000000002a207229 */ /* 0x000fe40000000020 */
[----:B------:R-:W-:Y:S02]  /*1c10*/  DADD R34, R40, R34 ;  /* 0x0000000028227229 */ /* 0x000fe40000000022 */
[----:B------:R-:W1:Y:S02]  /*1c20*/  LDC R5, c[0x0][0x360] ;  /* 0x0000d800ff057b82 */ /* 0x000e640000000800 */
[----:B------:R-:W-:-:S02]  /*1c30*/  DFMA R38, R14, 60, R38 ;  /* 0x404e00000e26782b */ /* 0x000fc40000000026 */
[----:B------:R-:W-:Y:S02]  /*1c40*/  DFMA R12, R32, 60, R8 ;  /* 0x404e0000200c782b */ /* 0x000fe40000000008 */
[----:B0-----:R-:W-:Y:S01]  /*1c50*/  DFMA R16, R34, 60, R10 ;  /* 0x404e00002210782b */ /* 0x001fe2000000000a */
[----:B-1----:R-:W-:Y:S01]  /*1c60*/  IMAD R5, R5, UR4, R0 ;  /* 0x0000000405057c24 */ /* 0x002fe2000f8e0200 */
[----:B------:R-:W0:Y:S04]  /*1c70*/  LDCU UR4, c[0x0][0x388] ;  /* 0x00007100ff0477ac */ /* 0x000e280008000800 */
[----:B--2---:R-:W-:-:S13]  /*1c80*/  ISETP.GE.AND P0, PT, R5, UR5, PT ;  /* 0x0000000505007c0c */ /* 0x004fda000bf06270 */
[----:B------:R-:W1:Y:S01]  /*1c90*/  @!P0 LDC.64 R2, c[0x0][0x390] ;  /* 0x0000e400ff028b82 */ /* 0x000e620000000a00 */
[C---:B0-----:R-:W-:Y:S01]  /*1ca0*/  ISETP.NE.AND P1, PT, R5.reuse, UR4, PT ;  /* 0x0000000405007c0c */ /* 0x041fe2000bf25270 */
[----:B-1----:R-:W-:-:S05]  /*1cb0*/  @!P0 IMAD.WIDE R2, R5, 0x40, R2 ;  /* 0x0000004005028825 */ /* 0x002fca00078e0202 */
[----:B------:R0:W-:Y:S04]  /*1cc0*/  @!P0 STG.E.64 desc[UR6][R2.64+0x18], R14 ;  /* 0x0000180e02008986 */ /* 0x0001e8000c101b06 */
[----:B------:R0:W-:Y:S04]  /*1cd0*/  @!P0 STG.E.64 desc[UR6][R2.64+0x20], R32 ;  /* 0x0000202002008986 */ /* 0x0001e8000c101b06 */
[----:B------:R0:W-:Y:S04]  /*1ce0*/  @!P0 STG.E.64 desc[UR6][R2.64+0x28], R34 ;  /* 0x0000282202008986 */ /* 0x0001e8000c101b06 */
[----:B------:R0:W-:Y:S04]  /*1cf0*/  @!P0 STG.E.64 desc[UR6][R2.64], R38 ;  /* 0x0000002602008986 */ /* 0x0001e8000c101b06 */
[----:B------:R0:W-:Y:S04]  /*1d00*/  @!P0 STG.E.64 desc[UR6][R2.64+0x8], R12 ;  /* 0x0000080c02008986 */ /* 0x0001e8000c101b06 */
[----:B------:R0:W-:Y:S01]  /*1d10*/  @!P0 STG.E.64 desc[UR6][R2.64+0x10], R16 ;  /* 0x0000101002008986 */ /* 0x0001e2000c101b06 */
[----:B------:R-:W-:Y:S06]  /*1d20*/  BAR.SYNC.DEFER_BLOCKING 0x0 ;  /* 0x0000000000007b1d */ /* 0x000fec0000010000 */
[----:B------:R-:W-:Y:S05]  /*1d30*/  @P1 EXIT ;  /* 0x000000000000194d */ /* 0x000fea0003800000 */
[----:B0-----:R-:W0:Y:S08]  /*1d40*/  LDC R3, c[0x0][0x38c] ;  /* 0x0000e300ff037b82 */ /* 0x001e300000000800 */
[----:B------:R-:W0:Y:S02]  /*1d50*/  LDC.64 R4, c[0x0][0x390] ;  /* 0x0000e400ff047b82 */ /* 0x000e240000000a00 */
[----:B0-----:R-:W-:-:S05]  /*1d60*/  IMAD.WIDE R4, R3, 0x40, R4 ;  /* 0x0000004003047825 */ /* 0x001fca00078e0204 */
[----:B------:R-:W2:Y:S04]  /*1d70*/  LDG.E.64 R8, desc[UR6][R4.64+0x8] ;  /* 0x0000080604087981 */ /* 0x000ea8000c1e1b00 */
[----:B------:R-:W3:Y:S04]  /*1d80*/  LDG.E.64 R6, desc[UR6][R4.64] ;  /* 0x0000000604067981 */ /* 0x000ee8000c1e1b00 */
[----:B------:R-:W4:Y:S01]  /*1d90*/  LDG.E.64 R10, desc[UR6][R4.64+0x10] ;  /* 0x00001006040a7981 */ /* 0x000f22000c1e1b00 */
[----:B------:R-:W0:Y:S03]  /*1da0*/  LDC.64 R2, c[0x0][0x398] ;  /* 0x0000e600ff027b82 */ /* 0x000e260000000a00 */
[----:B0-----:R-:W5:Y:S01]  /*1db0*/  LDG.E.64 R2, desc[UR6][R2.64] ;  /* 0x0000000602027981 */ /* 0x001f62000c1e1b00 */
[----:B------:R-:W-:Y:S01]  /*1dc0*/  BSSY.RECONVERGENT B0, `(.L_x_35) ;  /* 0x000001b000007945 */ /* 0x000fe20003800200 */
[----:B--2---:R-:W-:-:S02]  /*1dd0*/  DADD R8, R12, -R8 ;  /* 0x000000000c087229 */ /* 0x004fc40000000808 */
[----:B---3--:R-:W-:-:S06]  /*1de0*/  DADD R6, R38, -R6 ;  /* 0x0000000026067229 */ /* 0x008fcc0000000806 */
[----:B------:R-:W-:Y:S02]  /*1df0*/  DMUL R8, R8, R8 ;  /* 0x0000000808087228 */ /* 0x000fe40000000000 */
[----:B----4-:R-:W-:-:S06]  /*1e00*/  DADD R10, R16, -R10 ;  /* 0x00000000100a7229 */ /* 0x010fcc000000080a */
[----:B------:R-:W-:-:S08]  /*1e10*/  DFMA R8, R6, R6, R8 ;  /* 0x000000060608722b */ /* 0x000fd00000000008 */
[----:B------:R-:W-:Y:S01]  /*1e20*/  DFMA R10, R10, R10, R8 ;  /* 0x0000000a0a0a722b */ /* 0x000fe20000000008 */
[----:B------:R-:W-:Y:S02]  /*1e30*/  IMAD.MOV.U32 R8, RZ, RZ, 0x0 ;  /* 0x00000000ff087424 */ /* 0x000fe400078e00ff */
[----:B------:R-:W-:-:S03]  /*1e40*/  IMAD.MOV.U32 R9, RZ, RZ, 0x3fd80000 ;  /* 0x3fd80000ff097424 */ /* 0x000fc600078e00ff */
[----:B------:R-:W0:Y:S04]  /*1e50*/  MUFU.RSQ64H R7, R11 ;  /* 0x0000000b00077308 */ /* 0x000e280000001c00 */
[----:B------:R-:W-:-:S05]  /*1e60*/  VIADD R6, R11, 0xfcb00000 ;  /* 0xfcb000000b067836 */ /* 0x000fca0000000000 */
[----:B------:R-:W-:Y:S01]  /*1e70*/  ISETP.GE.U32.AND P0, PT, R6, 0x7ca00000, PT ;  /* 0x7ca000000600780c */ /* 0x000fe20003f06070 */
[----:B0-----:R-:W-:-:S08]  /*1e80*/  DMUL R4, R6, R6 ;  /* 0x0000000606047228 */ /* 0x001fd00000000000 */
[----:B------:R-:W-:-:S08]  /*1e90*/  DFMA R4, R10, -R4, 1 ;  /* 0x3ff000000a04742b */ /* 0x000fd00000000804 */
[----:B------:R-:W-:Y:S02]  /*1ea0*/  DFMA R8, R4, R8, 0.5 ;  /* 0x3fe000000408742b */ /* 0x000fe40000000008 */
[----:B------:R-:W-:-:S08]  /*1eb0*/  DMUL R4, R6, R4 ;  /* 0x0000000406047228 */ /* 0x000fd00000000000 */
[----:B------:R-:W-:-:S08]  /*1ec0*/  DFMA R12, R8, R4, R6 ;  /* 0x00000004080c722b */ /* 0x000fd00000000006 */
[----:B------:R-:W-:Y:S02]  /*1ed0*/  DMUL R14, R10, R12 ;  /* 0x0000000c0a0e7228 */ /* 0x000fe40000000000 */
[----:B------:R-:W-:Y:S02]  /*1ee0*/  VIADD R9, R13, 0xfff00000 ;  /* 0xfff000000d097836 */ /* 0x000fe40000000000 */
[----:B------:R-:W-:-:S04]  /*1ef0*/  IMAD.MOV.U32 R8, RZ, RZ, R12 ;  /* 0x000000ffff087224 */ /* 0x000fc800078e000c */
[----:B------:R-:W-:-:S08]  /*1f00*/  DFMA R16, R14, -R14, R10 ;  /* 0x8000000e0e10722b */ /* 0x000fd0000000000a */
[----:B------:R-:W-:Y:S01]  /*1f10*/  DFMA R4, R16, R8, R14 ;  /* 0x000000081004722b */ /* 0x000fe2000000000e */
[----:B------:R-:W-:Y:S10]  /*1f20*/  @!P0 BRA `(.L_x_36) ;  /* 0x0000000000108947 */ /* 0x000ff40003800000 */
[----:B------:R-:W-:-:S07]  /*1f30*/  MOV R18, 0x1f50 ;  /* 0x00001f5000127802 */ /* 0x000fce0000000f00 */
[----:B-----5:R-:W-:Y:S05]  /*1f40*/  CALL.REL.NOINC `($__internal_1_$__cuda_sm20_dsqrt_rn_f64_mediumpath_v1) ;  /* 0x0000000400a47944 */ /* 0x020fea0003c00000 */
[----:B------:R-:W-:Y:S02]  /*1f50*/  IMAD.MOV.U32 R4, RZ, RZ, R0 ;  /* 0x000000ffff047224 */ /* 0x000fe400078e0000 */
[----:B------:R-:W-:-:S07]  /*1f60*/  IMAD.MOV.U32 R5, RZ, RZ, R7 ;  /* 0x000000ffff057224 */ /* 0x000fce00078e0007 */
.L_x_36:
[----:B------:R-:W-:Y:S05]  /*1f70*/  BSYNC.RECONVERGENT B0 ;  /* 0x0000000000007941 */ /* 0x000fea0003800200 */
.L_x_35:
[----:B------:R-:W0:Y:S01]  /*1f80*/  LDC.64 R6, c[0x0][0x398] ;  /* 0x0000e600ff067b82 */ /* 0x000e220000000a00 */
[----:B-----5:R-:W-:Y:S01]  /*1f90*/  DSETP.MIN.AND P0, P1, R2, R4, PT ;  /* 0x000000040200722a */ /* 0x020fe20003900000 */
[----:B------:R-:W-:Y:S02]  /*1fa0*/  IMAD.MOV.U32 R0, RZ, RZ, R3 ;  /* 0x000000ffff007224 */ /* 0x000fe400078e0003 */
[----:B------:R-:W-:-:S03]  /*1fb0*/  IMAD.MOV.U32 R9, RZ, RZ, R5 ;  /* 0x000000ffff097224 */ /* 0x000fc600078e0005 */
[----:B------:R-:W-:Y:S02]  /*1fc0*/  SEL R2, R2, R4, P0 ;  /* 0x0000000402027207 */ /* 0x000fe40000000000 */
[----:B------:R-:W-:-:S06]  /*1fd0*/  FSEL R11, R0, R9, P0 ;  /* 0x00000009000b7208 */ /* 0x000fcc0000000000 */
[----:B------:R-:W-:-:S05]  /*1fe0*/  @P1 LOP3.LUT R11, R9, 0x80000, RZ, 0xfc, !PT ;  /* 0x00080000090b1812 */ /* 0x000fca00078efcff */
[----:B------:R-:W-:-:S05]  /*1ff0*/  IMAD.MOV.U32 R3, RZ, RZ, R11 ;  /* 0x000000ffff037224 */ /* 0x000fca00078e000b */
[----:B0-----:R-:W-:Y:S01]  /*2000*/  STG.E.64 desc[UR6][R6.64], R2 ;  /* 0x0000000206007986 */ /* 0x001fe2000c101b06 */
[----:B------:R-:W-:Y:S05]  /*2010*/  EXIT ;  /* 0x000000000000794d */ /* 0x000fea0003800000 */
        .weak           $__internal_0_$__cuda_sm20_div_rn_f64_full
        .type           $__internal_0_$__cuda_sm20_div_rn_f64_full,@function
        .size           $__internal_0_$__cuda_sm20_div_rn_f64_full,($__internal_1_$__cuda_sm20_dsqrt_rn_f64_mediumpath_v1 - $__internal_0_$__cuda_sm20_div_rn_f64_full)
$__internal_0_$__cuda_sm20_div_rn_f64_full:
[C---:B------:R-:W-:Y:S01]  /*2020*/  FSETP.GEU.AND P0, PT, |R25|.reuse, 1.469367938527859385e-39, PT ;  /* 0x001000001900780b */ /* 0x040fe20003f0e200 */
[----:B------:R-:W-:Y:S01]  /*2030*/  IMAD.MOV.U32 R28, RZ, RZ, 0x1 ;  /* 0x00000001ff1c7424 */ /* 0x000fe200078e00ff */
[----:B------:R-:W-:Y:S01]  /*2040*/  LOP3.LUT R20, R25, 0x800fffff, RZ, 0xc0, !PT ;  /* 0x800fffff19147812 */ /* 0x000fe200078ec0ff */
[----:B------:R-:W-:Y:S01]  /*2050*/  IMAD.MOV.U32 R37, RZ, RZ, 0x1ca00000 ;  /* 0x1ca00000ff257424 */ /* 0x000fe200078e00ff */
[C---:B------:R-:W-:Y:S01]  /*2060*/  FSETP.GEU.AND P3, PT, |R27|.reuse, 1.469367938527859385e-39, PT ;  /* 0x001000001b00780b */ /* 0x040fe20003f6e200 */
[----:B------:R-:W-:Y:S01]  /*2070*/  BSSY.RECONVERGENT B2, `(.L_x_37) ;  /* 0x0000052000027945 */ /* 0x000fe20003800200 */
[----:B------:R-:W-:Y:S01]  /*2080*/  LOP3.LUT R21, R20, 0x3ff00000, RZ, 0xfc, !PT ;  /* 0x3ff0000014157812 */ /* 0x000fe200078efcff */
[----:B------:R-:W-:Y:S01]  /*2090*/  IMAD.MOV.U32 R20, RZ, RZ, R24 ;  /* 0x000000ffff147224 */ /* 0x000fe200078e0018 */
[----:B------:R-:W-:Y:S02]  /*20a0*/  LOP3.LUT R17, R27, 0x7ff00000, RZ, 0xc0, !PT ;  /* 0x7ff000001b117812 */ /* 0x000fe400078ec0ff */
[----:B------:R-:W-:-:S03]  /*20b0*/  LOP3.LUT R56, R25, 0x7ff00000, RZ, 0xc0, !PT ;  /* 0x7ff0000019387812 */ /* 0x000fc600078ec0ff */
[----:B------:R-:W-:Y:S01]  /*20c0*/  @!P0 DMUL R20, R24, 8.98846567431157953865e+307 ;  /* 0x7fe0000018148828 */ /* 0x000fe20000000000 */
[----:B------:R-:W-:-:S03]  /*20d0*/  ISETP.GE.U32.AND P1, PT, R17, R56, PT ;  /* 0x000000381100720c */ /* 0x000fc60003f26070 */
[----:B------:R-:W-:Y:S02]  /*20e0*/  @!P3 LOP3.LUT R30, R25, 0x7ff00000, RZ, 0xc0, !PT ;  /* 0x7ff00000191eb812 */ /* 0x000fe400078ec0ff */
[----:B------:R-:W0:Y:S02]  /*20f0*/  MUFU.RCP64H R29, R21 ;  /* 0x00000015001d7308 */ /* 0x000e240000001800 */
[----:B------:R-:W-:Y:S02]  /*2100*/  @!P3 ISETP.GE.U32.AND P4, PT, R17, R30, PT ;  /* 0x0000001e1100b20c */ /* 0x000fe40003f86070 */
[----:B------:R-:W-:Y:S02]  /*2110*/  @!P0 LOP3.LUT R56, R21, 0x7ff00000, RZ, 0xc0, !PT ;  /* 0x7ff0000015388812 */ /* 0x000fe400078ec0ff */
[----:B------:R-:W-:-:S04]  /*2120*/  @!P3 SEL R31, R37, 0x63400000, !P4 ;  /* 0x63400000251fb807 */ /* 0x000fc80006000000 */
[----:B------:R-:W-:-:S04]  /*2130*/  @!P3 LOP3.LUT R48, R31, 0x80000000, R27, 0xf8, !PT ;  /* 0x800000001f30b812 */ /* 0x000fc800078ef81b */
[----:B------:R-:W-:Y:S01]  /*2140*/  @!P3 LOP3.LUT R49, R48, 0x100000, RZ, 0xfc, !PT ;  /* 0x001000003031b812 */ /* 0x000fe200078efcff */
[----:B------:R-:W-:Y:S01]  /*2150*/  @!P3 IMAD.MOV.U32 R48, RZ, RZ, RZ ;  /* 0x000000ffff30b224 */ /* 0x000fe200078e00ff */
[----:B0-----:R-:W-:-:S08]  /*2160*/  DFMA R46, R28, -R20, 1 ;  /* 0x3ff000001c2e742b */ /* 0x001fd00000000814 */
[----:B------:R-:W-:-:S08]  /*2170*/  DFMA R46, R46, R46, R46 ;  /* 0x0000002e2e2e722b */ /* 0x000fd0000000002e */
[----:B------:R-:W-:Y:S01]  /*2180*/  DFMA R46, R28, R46, R28 ;  /* 0x0000002e1c2e722b */ /* 0x000fe2000000001c */
[----:B------:R-:W-:Y:S01]  /*2190*/  SEL R29, R37, 0x63400000, !P1 ;  /* 0x63400000251d7807 */ /* 0x000fe20004800000 */
[----:B------:R-:W-:-:S03]  /*21a0*/  IMAD.MOV.U32 R28, RZ, RZ, R26 ;  /* 0x000000ffff1c7224 */ /* 0x000fc600078e001a */
[----:B------:R-:W-:-:S03]  /*21b0*/  LOP3.LUT R29, R29, 0x800fffff, R27, 0xf8, !PT ;  /* 0x800fffff1d1d7812 */ /* 0x000fc600078ef81b */
[----:B------:R-:W-:-:S03]  /*21c0*/  DFMA R30, R46, -R20, 1 ;  /* 0x3ff000002e1e742b */ /* 0x000fc60000000814 */
[----:B------:R-:W-:-:S05]  /*21d0*/  @!P3 DFMA R28, R28, 2, -R48 ;  /* 0x400000001c1cb82b */ /* 0x000fca0000000830 */
[----:B------:R-:W-:-:S08]  /*21e0*/  DFMA R30, R46, R30, R46 ;  /* 0x0000001e2e1e722b */ /* 0x000fd0000000002e */
[----:B------:R-:W-:-:S08]  /*21f0*/  DMUL R46, R30, R28 ;  /* 0x0000001c1e2e7228 */ /* 0x000fd00000000000 */
[----:B------:R-:W-:-:S08]  /*2200*/  DFMA R48, R46, -R20, R28 ;  /* 0x800000142e30722b */ /* 0x000fd0000000001c */
[----:B------:R-:W-:Y:S01]  /*2210*/  DFMA R48, R30, R48, R46 ;  /* 0x000000301e30722b */ /* 0x000fe2000000002e */
[----:B------:R-:W-:Y:S01]  /*2220*/  IMAD.MOV.U32 R46, RZ, RZ, R17 ;  /* 0x000000ffff2e7224 */ /* 0x000fe200078e0011 */
[----:B------:R-:W-:Y:S01]  /*2230*/  @!P3 LOP3.LUT R46, R29, 0x7ff00000, RZ, 0xc0, !PT ;  /* 0x7ff000001d2eb812 */ /* 0x000fe200078ec0ff */
[----:B------:R-:W-:-:S04]  /*2240*/  VIADD R31, R56, 0xffffffff ;  /* 0xffffffff381f7836 */ /* 0x000fc80000000000 */
[----:B------:R-:W-:-:S05]  /*2250*/  VIADD R30, R46, 0xffffffff ;  /* 0xffffffff2e1e7836 */ /* 0x000fca0000000000 */
[----:B------:R-:W-:-:S04]  /*2260*/  ISETP.GT.U32.AND P0, PT, R30, 0x7feffffe, PT ;  /* 0x7feffffe1e00780c */ /* 0x000fc80003f04070 */
[----:B------:R-:W-:-:S13]  /*2270*/  ISETP.GT.U32.OR P0, PT, R31, 0x7feffffe, P0 ;  /* 0x7feffffe1f00780c */ /* 0x000fda0000704470 */
[----:B------:R-:W-:Y:S05]  /*2280*/  @P0 BRA `(.L_x_38) ;  /* 0x00000000006c0947 */ /* 0x000fea0003800000 */
[----:B------:R-:W-:-:S04]  /*2290*/  LOP3.LUT R30, R25, 0x7ff00000, RZ, 0xc0, !PT ;  /* 0x7ff00000191e7812 */ /* 0x000fc800078ec0ff */
[CC--:B------:R-:W-:Y:S02]  /*22a0*/  VIADDMNMX R26, R17.reuse, -R30.reuse, 0xb9600000, !PT ;  /* 0xb9600000111a7446 */ /* 0x0c0fe4000780091e */
[----:B------:R-:W-:Y:S02]  /*22b0*/  ISETP.GE.U32.AND P0, PT, R17, R30, PT ;  /* 0x0000001e1100720c */ /* 0x000fe40003f06070 */
[----:B------:R-:W-:Y:S02]  /*22c0*/  VIMNMX R17, PT, PT, R26, 0x46a00000, PT ;  /* 0x46a000001a117848 */ /* 0x000fe40003fe0100 */
[----:B------:R-:W-:-:S05]  /*22d0*/  SEL R26, R37, 0x63400000, !P0 ;  /* 0x63400000251a7807 */ /* 0x000fca0004000000 */
[----:B------:R-:W-:Y:S02]  /*22e0*/  IMAD.IADD R17, R17, 0x1, -R26 ;  /* 0x0000000111117824 */ /* 0x000fe400078e0a1a */
[----:B------:R-:W-:Y:S02]  /*22f0*/  IMAD.MOV.U32 R26, RZ, RZ, RZ ;  /* 0x000000ffff1a7224 */ /* 0x000fe400078e00ff */
[----:B------:R-:W-:-:S06]  /*2300*/  VIADD R27, R17, 0x7fe00000 ;  /* 0x7fe00000111b7836 */ /* 0x000fcc0000000000 */
[----:B------:R-:W-:-:S10]  /*2310*/  DMUL R30, R48, R26 ;  /* 0x0000001a301e7228 */ /* 0x000fd40000000000 */
[----:B------:R-:W-:-:S13]  /*2320*/  FSETP.GTU.AND P0, PT, |R31|, 1.469367938527859385e-39, PT ;  /* 0x001000001f00780b */ /* 0x000fda0003f0c200 */
[----:B------:R-:W-:Y:S05]  /*2330*/  @P0 BRA `(.L_x_39) ;  /* 0x0000000000940947 */ /* 0x000fea0003800000 */
[----:B------:R-:W-:Y:S01]  /*2340*/  DFMA R20, R48, -R20, R28 ;  /* 0x800000143014722b */ /* 0x000fe2000000001c */
[----:B------:R-:W-:-:S09]  /*2350*/  IMAD.MOV.U32 R26, RZ, RZ, RZ ;  /* 0x000000ffff1a7224 */ /* 0x000fd200078e00ff */
[C---:B------:R-:W-:Y:S02]  /*2360*/  FSETP.NEU.AND P0, PT, R21.reuse, RZ, PT ;  /* 0x000000ff1500720b */ /* 0x040fe40003f0d000 */
[----:B------:R-:W-:-:S04]  /*2370*/  LOP3.LUT R25, R21, 0x80000000, R25, 0x48, !PT ;  /* 0x8000000015197812 */ /* 0x000fc800078e4819 */
[----:B------:R-:W-:-:S07]  /*2380*/  LOP3.LUT R27, R25, R27, RZ, 0xfc, !PT ;  /* 0x0000001b191b7212 */ /* 0x000fce00078efcff */
[----:B------:R-:W-:Y:S05]  /*2390*/  @!P0 BRA `(.L_x_39) ;  /* 0x00000000007c8947 */ /* 0x000fea0003800000 */
[----:B------:R-:W-:Y:S01]  /*23a0*/  IMAD.MOV R21, RZ, RZ, -R17 ;  /* 0x000000ffff157224 */ /* 0x000fe200078e0a11 */
[----:B------:R-:W-:Y:S01]  /*23b0*/  DMUL.RP R26, R48, R26 ;  /* 0x0000001a301a7228 */ /* 0x000fe20000008000 */
[----:B------:R-:W-:Y:S01]  /*23c0*/  IMAD.MOV.U32 R20, RZ, RZ, RZ ;  /* 0x000000ffff147224 */ /* 0x000fe200078e00ff */
[----:B------:R-:W-:-:S05]  /*23d0*/  IADD3 R17, PT, PT, -R17, -0x43300000, RZ ;  /* 0xbcd0000011117810 */ /* 0x000fca0007ffe1ff */
[----:B------:R-:W-:-:S03]  /*23e0*/  DFMA R20, R30, -R20, R48 ;  /* 0x800000141e14722b */ /* 0x000fc60000000030 */
[----:B------:R-:W-:-:S07]  /*23f0*/  LOP3.LUT R25, R27, R25, RZ, 0x3c, !PT ;  /* 0x000000191b197212 */ /* 0x000fce00078e3cff */
[----:B------:R-:W-:-:S04]  /*2400*/  FSETP.NEU.AND P0, PT, |R21|, R17, PT ;  /* 0x000000111500720b */ /* 0x000fc80003f0d200 */
[----:B------:R-:W-:Y:S02]  /*2410*/  FSEL R30, R26, R30, !P0 ;  /* 0x0000001e1a1e7208 */ /* 0x000fe40004000000 */
[----:B------:R-:W-:Y:S01]  /*2420*/  FSEL R31, R25, R31, !P0 ;  /* 0x0000001f191f7208 */ /* 0x000fe20004000000 */
[----:B------:R-:W-:Y:S06]  /*2430*/  BRA `(.L_x_39) ;  /* 0x0000000000547947 */ /* 0x000fec0003800000 */
.L_x_38:
[----:B------:R-:W-:-:S14]  /*2440*/  DSETP.NAN.AND P0, PT, R26, R26, PT ;  /* 0x0000001a1a00722a */ /* 0x000fdc0003f08000 */
[----:B------:R-:W-:Y:S05]  /*2450*/  @P0 BRA `(.L_x_40) ;  /* 0x0000000000440947 */ /* 0x000fea0003800000 */
[----:B------:R-:W-:-:S14]  /*2460*/  DSETP.NAN.AND P0, PT, R24, R24, PT ;  /* 0x000000181800722a */ /* 0x000fdc0003f08000 */
[----:B------:R-:W-:Y:S05]  /*2470*/  @P0 BRA `(.L_x_41) ;  /* 0x0000000000300947 */ /* 0x000fea0003800000 */
[----:B------:R-:W-:Y:S01]  /*2480*/  ISETP.NE.AND P0, PT, R46, R56, PT ;  /* 0x000000382e00720c */ /* 0x000fe20003f05270 */
[----:B------:R-:W-:Y:S02]  /*2490*/  IMAD.MOV.U32 R30, RZ, RZ, 0x0 ;  /* 0x00000000ff1e7424 */ /* 0x000fe400078e00ff */
[----:B------:R-:W-:-:S10]  /*24a0*/  IMAD.MOV.U32 R31, RZ, RZ, -0x80000 ;  /* 0xfff80000ff1f7424 */ /* 0x000fd400078e00ff */
[----:B------:R-:W-:Y:S05]  /*24b0*/  @!P0 BRA `(.L_x_39) ;  /* 0x0000000000348947 */ /* 0x000fea0003800000 */
[----:B------:R-:W-:Y:S02]  /*24c0*/  ISETP.NE.AND P0, PT, R46, 0x7ff00000, PT ;  /* 0x7ff000002e00780c */ /* 0x000fe40003f05270 */
[----:B------:R-:W-:Y:S02]  /*24d0*/  LOP3.LUT R31, R27, 0x80000000, R25, 0x48, !PT ;  /* 0x800000001b1f7812 */ /* 0x000fe400078e4819 */
[----:B------:R-:W-:-:S13]  /*24e0*/  ISETP.EQ.OR P0, PT, R56, RZ, !P0 ;  /* 0x000000ff3800720c */ /* 0x000fda0004702670 */
[----:B------:R-:W-:Y:S01]  /*24f0*/  @P0 LOP3.LUT R17, R31, 0x7ff00000, RZ, 0xfc, !PT ;  /* 0x7ff000001f110812 */ /* 0x000fe200078efcff */
[----:B------:R-:W-:Y:S02]  /*2500*/  @!P0 IMAD.MOV.U32 R30, RZ, RZ, RZ ;  /* 0x000000ffff1e8224 */ /* 0x000fe400078e00ff */
[----:B------:R-:W-:Y:S02]  /*2510*/  @P0 IMAD.MOV.U32 R30, RZ, RZ, RZ ;  /* 0x000000ffff1e0224 */ /* 0x000fe400078e00ff */
[----:B------:R-:W-:Y:S01]  /*2520*/  @P0 IMAD.MOV.U32 R31, RZ, RZ, R17 ;  /* 0x000000ffff1f0224 */ /* 0x000fe200078e0011 */
[----:B------:R-:W-:Y:S06]  /*2530*/  BRA `(.L_x_39) ;  /* 0x0000000000147947 */ /* 0x000fec0003800000 */
.L_x_41:
[----:B------:R-:W-:Y:S01]  /*2540*/  LOP3.LUT R31, R25, 0x80000, RZ, 0xfc, !PT ;  /* 0x00080000191f7812 */ /* 0x000fe200078efcff */
[----:B------:R-:W-:Y:S01]  /*2550*/  IMAD.MOV.U32 R30, RZ, RZ, R24 ;  /* 0x000000ffff1e7224 */ /* 0x000fe200078e0018 */
[----:B------:R-:W-:Y:S06]  /*2560*/  BRA `(.L_x_39) ;  /* 0x0000000000087947 */ /* 0x000fec0003800000 */
.L_x_40:
[----:B------:R-:W-:Y:S01]  /*2570*/  LOP3.LUT R31, R27, 0x80000, RZ, 0xfc, !PT ;  /* 0x000800001b1f7812 */ /* 0x000fe200078efcff */
[----:B------:R-:W-:-:S07]  /*2580*/  IMAD.MOV.U32 R30, RZ, RZ, R26 ;  /* 0x000000ffff1e7224 */ /* 0x000fce00078e001a */
.L_x_39:
[----:B------:R-:W-:Y:S05]  /*2590*/  BSYNC.RECONVERGENT B2 ;  /* 0x0000000000027941 */ /* 0x000fea0003800200 */
.L_x_37:
[----:B------:R-:W-:Y:S02]  /*25a0*/  IMAD.MOV.U32 R17, RZ, RZ, 0x0 ;  /* 0x00000000ff117424 */ /* 0x000fe400078e00ff */
[----:B------:R-:W-:Y:S02]  /*25b0*/  IMAD.MOV.U32 R20, RZ, RZ, R30 ;  /* 0x000000ffff147224 */ /* 0x000fe400078e001e */
[----:B------:R-:W-:Y:S01]  /*25c0*/  IMAD.MOV.U32 R21, RZ, RZ, R31 ;  /* 0x000000ffff157224 */ /* 0x000fe200078e001f */
[----:B------:R-:W-:Y:S06]  /*25d0*/  RET.REL.NODEC R16 `(_Z15kernel_problem1iiiiPhS_) ;  /* 0xffffffd810887950 */ /* 0x000fec0003c3ffff */
        .weak           $__internal_1_$__cuda_sm20_dsqrt_rn_f64_mediumpath_v1
        .type           $__internal_1_$__cuda_sm20_dsqrt_rn_f64_mediumpath_v1,@function
        .size           $__internal_1_$__cuda_sm20_dsqrt_rn_f64_mediumpath_v1,($_Z15kernel_problem1iiiiPhS_$__internal_accurate_pow - $__internal_1_$__cuda_sm20_dsqrt_rn_f64_mediumpath_v1)
$__internal_1_$__cuda_sm20_dsqrt_rn_f64_mediumpath_v1:
[----:B------:R-:W-:Y:S01]  /*25e0*/  ISETP.GE.U32.AND P0, PT, R6, -0x3400000, PT ;  /* 0xfcc000000600780c */ /* 0x000fe20003f06070 */
[----:B------:R-:W-:Y:S01]  /*25f0*/  BSSY.RECONVERGENT B1, `(.L_x_42) ;  /* 0x0000028000017945 */ /* 0x000fe20003800200 */
[----:B------:R-:W-:Y:S02]  /*2600*/  IMAD.MOV.U32 R8, RZ, RZ, R12 ;  /* 0x000000ffff087224 */ /* 0x000fe400078e000c */
[----:B------:R-:W-:Y:S02]  /*2610*/  IMAD.MOV.U32 R6, RZ, RZ, R10 ;  /* 0x000000ffff067224 */ /* 0x000fe400078e000a */
[----:B------:R-:W-:Y:S02]  /*2620*/  IMAD.MOV.U32 R7, RZ, RZ, R11 ;  /* 0x000000ffff077224 */ /* 0x000fe400078e000b */
[----:B------:R-:W-:Y:S02]  /*2630*/  IMAD.MOV.U32 R4, RZ, RZ, R16 ;  /* 0x000000ffff047224 */ /* 0x000fe400078e0010 */
[----:B------:R-:W-:-:S03]  /*2640*/  IMAD.MOV.U32 R5, RZ, RZ, R17 ;  /* 0x000000ffff057224 */ /* 0x000fc600078e0011 */
[----:B------:R-:W-:Y:S05]  /*2650*/  @!P0 BRA `(.L_x_43) ;  /* 0x0000000000208947 */ /* 0x000fea0003800000 */
[----:B------:R-:W-:-:S10]  /*2660*/  DFMA.RM R4, R4, R8, R14 ;  /* 0x000000080404722b */ /* 0x000fd4000000400e */
[----:B------:R-:W-:-:S05]  /*2670*/  IADD3 R8, P0, PT, R4, 0x1, RZ ;  /* 0x0000000104087810 */ /* 0x000fca0007f1e0ff */
[----:B------:R-:W-:-:S06]  /*2680*/  IMAD.X R9, RZ, RZ, R5, P0 ;  /* 0x000000ffff097224 */ /* 0x000fcc00000e0605 */
[----:B------:R-:W-:-:S08]  /*2690*/  DFMA.RP R6, -R4, R8, R6 ;  /* 0x000000080406722b */ /* 0x000fd00000008106 */
[----:B------:R-:W-:-:S06]  /*26a0*/  DSETP.GT.AND P0, PT, R6, RZ, PT ;  /* 0x000000ff0600722a */ /* 0x000fcc0003f04000 */
[----:B------:R-:W-:Y:S02]  /*26b0*/  FSEL R4, R8, R4, P0 ;  /* 0x0000000408047208 */ /* 0x000fe40000000000 */
[----:B------:R-:W-:Y:S01]  /*26c0*/  FSEL R5, R9, R5, P0 ;  /* 0x0000000509057208 */ /* 0x000fe20000000000 */
[----:B------:R-:W-:Y:S06]  /*26d0*/  BRA `(.L_x_44) ;  /* 0x0000000000647947 */ /* 0x000fec0003800000 */
.L_x_43:
[----:B------:R-:W-:-:S14]  /*26e0*/  DSETP.NE.AND P0, PT, R6, RZ, PT ;  /* 0x000000ff0600722a */ /* 0x000fdc0003f05000 */
[----:B------:R-:W-:Y:S05]  /*26f0*/  @!P0 BRA `(.L_x_45) ;  /* 0x0000000000588947 */ /* 0x000fea0003800000 */
[----:B------:R-:W-:-:S13]  /*2700*/  ISETP.GE.AND P0, PT, R7, RZ, PT ;  /* 0x000000ff0700720c */ /* 0x000fda0003f06270 */
[----:B------:R-:W-:Y:S02]  /*2710*/  @!P0 IMAD.MOV.U32 R4, RZ, RZ, 0x0 ;  /* 0x00000000ff048424 */ /* 0x000fe400078e00ff */
[----:B------:R-:W-:Y:S01]  /*2720*/  @!P0 IMAD.MOV.U32 R5, RZ, RZ, -0x80000 ;  /* 0xfff80000ff058424 */ /* 0x000fe200078e00ff */
[----:B------:R-:W-:Y:S06]  /*2730*/  @!P0 BRA `(.L_x_44) ;  /* 0x00000000004c8947 */ /* 0x000fec0003800000 */
[----:B------:R-:W-:-:S13]  /*2740*/  ISETP.GT.AND P0, PT, R7, 0x7fefffff, PT ;  /* 0x7fefffff0700780c */ /* 0x000fda0003f04270 */
[----:B------:R-:W-:Y:S05]  /*2750*/  @P0 BRA `(.L_x_45) ;  /* 0x0000000000400947 */ /* 0x000fea0003800000 */
[----:B------:R-:W-:Y:S01]  /*2760*/  DMUL R4, R6, 8.11296384146066816958e+31 ;  /* 0x4690000006047828 */ /* 0x000fe20000000000 */
[----:B------:R-:W-:Y:S02]  /*2770*/  IMAD.MOV.U32 R10, RZ, RZ, 0x0 ;  /* 0x00000000ff0a7424 */ /* 0x000fe400078e00ff */
[----:B------:R-:W-:Y:S02]  /*2780*/  IMAD.MOV.U32 R6, RZ, RZ, RZ ;  /* 0x000000ffff067224 */ /* 0x000fe400078e00ff */
[----:B------:R-:W-:Y:S01]  /*2790*/  IMAD.MOV.U32 R11, RZ, RZ, 0x3fd80000 ;  /* 0x3fd80000ff0b7424 */ /* 0x000fe200078e00ff */
[----:B------:R-:W0:Y:S03]  /*27a0*/  MUFU.RSQ64H R7, R5 ;  /* 0x0000000500077308 */ /* 0x000e260000001c00 */
[----:B0-----:R-:W-:-:S08]  /*27b0*/  DMUL R8, R6, R6 ;  /* 0x0000000606087228 */ /* 0x001fd00000000000 */
[----:B------:R-:W-:-:S08]  /*27c0*/  DFMA R8, R4, -R8, 1 ;  /* 0x3ff000000408742b */ /* 0x000fd00000000808 */
[----:B------:R-:W-:Y:S02]  /*27d0*/  DFMA R10, R8, R10, 0.5 ;  /* 0x3fe00000080a742b */ /* 0x000fe4000000000a */
[----:B------:R-:W-:-:S08]  /*27e0*/  DMUL R8, R6, R8 ;  /* 0x0000000806087228 */ /* 0x000fd00000000000 */
[----:B------:R-:W-:-:S08]  /*27f0*/  DFMA R8, R10, R8, R6 ;  /* 0x000000080a08722b */ /* 0x000fd00000000006 */
[----:B------:R-:W-:Y:S02]  /*2800*/  DMUL R6, R4, R8 ;  /* 0x0000000804067228 */ /* 0x000fe40000000000 */
[----:B------:R-:W-:-:S06]  /*2810*/  VIADD R9, R9, 0xfff00000 ;  /* 0xfff0000009097836 */ /* 0x000fcc0000000000 */
[----:B------:R-:W-:-:S08]  /*2820*/  DFMA R10, R6, -R6, R4 ;  /* 0x80000006060a722b */ /* 0x000fd00000000004 */
[----:B------:R-:W-:-:S10]  /*2830*/  DFMA R4, R8, R10, R6 ;  /* 0x0000000a0804722b */ /* 0x000fd40000000006 */
[----:B------:R-:W-:Y:S01]  /*2840*/  VIADD R5, R5, 0xfcb00000 ;  /* 0xfcb0000005057836 */ /* 0x000fe20000000000 */
[----:B------:R-:W-:Y:S06]  /*2850*/  BRA `(.L_x_44) ;  /* 0x0000000000047947 */ /* 0x000fec0003800000 */
.L_x_45:
[----:B------:R-:W-:-:S11]  /*2860*/  DADD R4, R6, R6 ;  /* 0x0000000006047229 */ /* 0x000fd60000000006 */
.L_x_44:
[----:B------:R-:W-:Y:S05]  /*2870*/  BSYNC.RECONVERGENT B1 ;  /* 0x0000000000017941 */ /* 0x000fea0003800200 */
.L_x_42:
[----:B------:R-:W-:Y:S02]  /*2880*/  IMAD.MOV.U32 R0, RZ, RZ, R4 ;  /* 0x000000ffff007224 */ /* 0x000fe400078e0004 */
[----:B------:R-:W-:Y:S02]  /*2890*/  IMAD.MOV.U32 R7, RZ, RZ, R5 ;  /* 0x000000ffff077224 */ /* 0x000fe400078e0005 */
[----:B------:R-:W-:Y:S02]  /*28a0*/  IMAD.MOV.U32 R4, RZ, RZ, R18 ;  /* 0x000000ffff047224 */ /* 0x000fe400078e0012 */
[----:B------:R-:W-:-:S04]  /*28b0*/  IMAD.MOV.U32 R5, RZ, RZ, 0x0 ;  /* 0x00000000ff057424 */ /* 0x000fc800078e00ff */
[----:B------:R-:W-:Y:S05]  /*28c0*/  RET.REL.NODEC R4 `(_Z15kernel_problem1iiiiPhS_) ;  /* 0xffffffd404cc7950 */ /* 0x000fea0003c3ffff */
        .type           $_Z15kernel_problem1iiiiPhS_$__internal_accurate_pow,@function
        .size           $_Z15kernel_problem1iiiiPhS_$__internal_accurate_pow,($_Z15kernel_problem1iiiiPhS_$__internal_trig_reduction_slowpathd - $_Z15kernel_problem1iiiiPhS_$__internal_accurate_pow)
$_Z15kernel_problem1iiiiPhS_$__internal_accurate_pow:
[----:B------:R-:W-:Y:S01]  /*28d0*/  ISETP.GT.U32.AND P0, PT, R37, 0xfffff, PT ;  /* 0x000fffff2500780c */ /* 0x000fe20003f04070 */
[----:B------:R-:W-:Y:S01]  /*28e0*/  IMAD.MOV.U32 R18, RZ, RZ, R20 ;  /* 0x000000ffff127224 */ /* 0x000fe200078e0014 */
[----:B------:R-:W-:Y:S01]  /*28f0*/  UMOV UR4, 0x7d2cafe2 ;  /* 0x7d2cafe200047882 */ /* 0x000fe20000000000 */
[--C-:B------:R-:W-:Y:S01]  /*2900*/  IMAD.MOV.U32 R19, RZ, RZ, R37.reuse ;  /* 0x000000ffff137224 */ /* 0x100fe200078e0025 */
[----:B------:R-:W-:Y:S01]  /*2910*/  UMOV UR5, 0x3eb0f5ff ;  /* 0x3eb0f5ff00057882 */ /* 0x000fe20000000000 */
[--C-:B------:R-:W-:Y:S01]  /*2920*/  IMAD.MOV.U32 R21, RZ, RZ, R37.reuse ;  /* 0x000000ffff157224 */ /* 0x100fe200078e0025 */
[----:B------:R-:W-:Y:S01]  /*2930*/  SHF.R.U32.HI R37, RZ, 0x14, R37 ;  /* 0x00000014ff257819 */ /* 0x000fe20000011625 */
[----:B------:R-:W-:Y:S01]  /*2940*/  IMAD.MOV.U32 R26, RZ, RZ, 0x41ad3b5a ;  /* 0x41ad3b5aff1a7424 */ /* 0x000fe200078e00ff */
[----:B------:R-:W-:Y:S01]  /*2950*/  UMOV UR14, 0x3b39803f ;  /* 0x3b39803f000e7882 */ /* 0x000fe20000000000 */
[----:B------:R-:W-:Y:S01]  /*2960*/  IMAD.MOV.U32 R27, RZ, RZ, 0x3ed0f5d2 ;  /* 0x3ed0f5d2ff1b7424 */ /* 0x000fe200078e00ff */
[----:B------:R-:W-:-:S03]  /*2970*/  UMOV UR15, 0x3c7abc9e ;  /* 0x3c7abc9e000f7882 */ /* 0x000fc60000000000 */
[----:B------:R-:W-:-:S10]  /*2980*/  @!P0 DMUL R18, R18, 1.80143985094819840000e+16 ;  /* 0x4350000012128828 */ /* 0x000fd40000000000 */
[----:B------:R-:W-:Y:S01]  /*2990*/  @!P0 IMAD.MOV.U32 R21, RZ, RZ, R19 ;  /* 0x000000ffff158224 */ /* 0x000fe200078e0013 */
[----:B------:R-:W-:Y:S01]  /*29a0*/  @!P0 LEA.HI R37, R19, 0xffffffca, RZ, 0xc ;  /* 0xffffffca13258811 */ /* 0x000fe200078f60ff */
[----:B------:R-:W-:-:S03]  /*29b0*/  @!P0 IMAD.MOV.U32 R20, RZ, RZ, R18 ;  /* 0x000000ffff148224 */ /* 0x000fc600078e0012 */
[----:B------:R-:W-:Y:S01]  /*29c0*/  LOP3.LUT R21, R21, 0x800fffff, RZ, 0xc0, !PT ;  /* 0x800fffff15157812 */ /* 0x000fe200078ec0ff */
[----:B------:R-:W-:Y:S02]  /*29d0*/  IMAD.MOV.U32 R24, RZ, RZ, R20 ;  /* 0x000000ffff187224 */ /* 0x000fe400078e0014 */
[----:B------:R-:W-:Y:S01]  /*29e0*/  IMAD.MOV.U32 R20, RZ, RZ, RZ ;  /* 0x000000ffff147224 */ /* 0x000fe200078e00ff */
[----:B------:R-:W-:Y:S01]  /*29f0*/  LOP3.LUT R25, R21, 0x3ff00000, RZ, 0xfc, !PT ;  /* 0x3ff0000015197812 */ /* 0x000fe200078efcff */
[----:B------:R-:W-:-:S03]  /*2a00*/  VIADD R18, R37, 0xfffffc01 ;  /* 0xfffffc0125127836 */ /* 0x000fc60000000000 */
[----:B------:R-:W-:-:S13]  /*2a10*/  ISETP.GE.U32.AND P1, PT, R25, 0x3ff6a09f, PT ;  /* 0x3ff6a09f1900780c */ /* 0x000fda0003f26070 */
[----:B------:R-:W-:Y:S02]  /*2a20*/  @P1 VIADD R21, R25, 0xfff00000 ;  /* 0xfff0000019151836 */ /* 0x000fe40000000000 */
[----:B------:R-:W-:Y:S02]  /*2a30*/  @P1 VIADD R18, R37, 0xfffffc02 ;  /* 0xfffffc0225121836 */ /* 0x000fe40000000000 */
[----:B------:R-:W-:-:S06]  /*2a40*/  @P1 IMAD.MOV.U32 R25, RZ, RZ, R21 ;  /* 0x000000ffff191224 */ /* 0x000fcc00078e0015 */
[C---:B------:R-:W-:Y:S02]  /*2a50*/  DADD R30, R24.reuse, 1 ;  /* 0x3ff00000181e7429 */ /* 0x040fe40000000000 */
[----:B------:R-:W-:-:S04]  /*2a60*/  DADD R24, R24, -1 ;  /* 0xbff0000018187429 */ /* 0x000fc80000000000 */
[----:B------:R-:W0:Y:S02]  /*2a70*/  MUFU.RCP64H R21, R31 ;  /* 0x0000001f00157308 */ /* 0x000e240000001800 */
[----:B0-----:R-:W-:-:S08]  /*2a80*/  DFMA R28, -R30, R20, 1 ;  /* 0x3ff000001e1c742b */ /* 0x001fd00000000114 */
[----:B------:R-:W-:-:S08]  /*2a90*/  DFMA R28, R28, R28, R28 ;  /* 0x0000001c1c1c722b */ /* 0x000fd0000000001c */
[----:B------:R-:W-:-:S08]  /*2aa0*/  DFMA R28, R20, R28, R20 ;  /* 0x0000001c141c722b */ /* 0x000fd00000000014 */
[----:B------:R-:W-:-:S08]  /*2ab0*/  DMUL R20, R24, R28 ;  /* 0x0000001c18147228 */ /* 0x000fd00000000000 */
[----:B------:R-:W-:-:S08]  /*2ac0*/  DFMA R20, R24, R28, R20 ;  /* 0x0000001c1814722b */ /* 0x000fd00000000014 */
[----:B------:R-:W-:-:S08]  /*2ad0*/  DMUL R46, R20, R20 ;  /* 0x00000014142e7228 */ /* 0x000fd00000000000 */
[----:B------:R-:W-:Y:S01]  /*2ae0*/  DFMA R26, R46, UR4, R26 ;  /* 0x000000042e1a7c2b */ /* 0x000fe2000800001a */
[----:B------:R-:W-:Y:S01]  /*2af0*/  UMOV UR4, 0x75488a3f ;  /* 0x75488a3f00047882 */ /* 0x000fe20000000000 */
[----:B------:R-:W-:-:S06]  /*2b00*/  UMOV UR5, 0x3ef3b20a ;  /* 0x3ef3b20a00057882 */ /* 0x000fcc0000000000 */
[----:B------:R-:W-:Y:S01]  /*2b10*/  DFMA R30, R46, R26, UR4 ;  /* 0x000000042e1e7e2b */ /* 0x000fe2000800001a */
[----:B------:R-:W-:Y:S01]  /*2b20*/  UMOV UR4, 0xe4faecd5 ;  /* 0xe4faecd500047882 */ /* 0x000fe20000000000 */
[----:B------:R-:W-:Y:S01]  /*2b30*/  UMOV UR5, 0x3f1745cd ;  /* 0x3f1745cd00057882 */ /* 0x000fe20000000000 */
[----:B------:R-:W-:-:S05]  /*2b40*/  DADD R26, R24, -R20 ;  /* 0x00000000181a7229 */ /* 0x000fca0000000814 */
[----:B------:R-:W-:Y:S01]  /*2b50*/  DFMA R30, R46, R30, UR4 ;  /* 0x000000042e1e7e2b */ /* 0x000fe2000800001e */
[----:B------:R-:W-:Y:S01]  /*2b60*/  UMOV UR4, 0x258a578b ;  /* 0x258a578b00047882 */ /* 0x000fe20000000000 */
[----:B------:R-:W-:Y:S01]  /*2b70*/  UMOV UR5, 0x3f3c71c7 ;  /* 0x3f3c71c700057882 */ /* 0x000fe20000000000 */
[----:B------:R-:W-:-:S05]  /*2b80*/  DADD R26, R26, R26 ;  /* 0x000000001a1a7229 */ /* 0x000fca000000001a */
[----:B------:R-:W-:Y:S01]  /*2b90*/  DFMA R30, R46, R30, UR4 ;  /* 0x000000042e1e7e2b */ /* 0x000fe2000800001e */
[----:B------:R-:W-:Y:S01]  /*2ba0*/  UMOV UR4, 0x9242b910 ;  /* 0x9242b91000047882 */ /* 0x000fe20000000000 */
[----:B------:R-:W-:Y:S01]  /*2bb0*/  UMOV UR5, 0x3f624924 ;  /* 0x3f62492400057882 */ /* 0x000fe20000000000 */
[----:B------:R-:W-:-:S05]  /*2bc0*/  DFMA R26, R24, -R20, R26 ;  /* 0x80000014181a722b */ /* 0x000fca000000001a */
[----:B------:R-:W-:Y:S01]  /*2bd0*/  DFMA R30, R46, R30, UR4 ;  /* 0x000000042e1e7e2b */ /* 0x000fe2000800001e */
[----:B------:R-:W-:Y:S01]  /*2be0*/  UMOV UR4, 0x99999dfb ;  /* 0x99999dfb00047882 */ /* 0x000fe20000000000 */
[----:B------:R-:W-:Y:S01]  /*2bf0*/  UMOV UR5, 0x3f899999 ;  /* 0x3f89999900057882 */ /* 0x000fe20000000000 */
[----:B------:R-:W-:Y:S02]  /*2c00*/  DMUL R26, R28, R26 ;  /* 0x0000001a1c1a7228 */ /* 0x000fe40000000000 */
[----:B------:R-:W-:-:S03]  /*2c10*/  DMUL R28, R20, R20 ;  /* 0x00000014141c7228 */ /* 0x000fc60000000000 */
[----:B------:R-:W-:Y:S01]  /*2c20*/  DFMA R30, R46, R30, UR4 ;  /* 0x000000042e1e7e2b */ /* 0x000fe2000800001e */
[----:B------:R-:W-:Y:S01]  /*2c30*/  UMOV UR4, 0x55555555 ;  /* 0x5555555500047882 */ /* 0x000fe20000000000 */
[----:B------:R-:W-:-:S06]  /*2c40*/  UMOV UR5, 0x3fb55555 ;  /* 0x3fb5555500057882 */ /* 0x000fcc0000000000 */
[----:B------:R-:W-:-:S08]  /*2c50*/  DFMA R24, R46, R30, UR4 ;  /* 0x000000042e187e2b */ /* 0x000fd0000800001e */
[----:B------:R-:W-:Y:S01]  /*2c60*/  DADD R48, -R24, UR4 ;  /* 0x0000000418307e29 */ /* 0x000fe20008000100 */
[----:B------:R-:W-:Y:S01]  /*2c70*/  UMOV UR4, 0xb9e7b0 ;  /* 0x00b9e7b000047882 */ /* 0x000fe20000000000 */
[----:B------:R-:W-:-:S06]  /*2c80*/  UMOV UR5, 0x3c46a4cb ;  /* 0x3c46a4cb00057882 */ /* 0x000fcc0000000000 */
[----:B------:R-:W-:Y:S02]  /*2c90*/  DFMA R48, R46, R30, R48 ;  /* 0x0000001e2e30722b */ /* 0x000fe40000000030 */
[----:B------:R-:W-:Y:S01]  /*2ca0*/  DFMA R46, R20, R20, -R28 ;  /* 0x00000014142e722b */ /* 0x000fe2000000081c */
[----:B------:R-:W-:Y:S02]  /*2cb0*/  VIADD R31, R27, 0x100000 ;  /* 0x001000001b1f7836 */ /* 0x000fe40000000000 */
[----:B------:R-:W-:-:S03]  /*2cc0*/  IMAD.MOV.U32 R30, RZ, RZ, R26 ;  /* 0x000000ffff1e7224 */ /* 0x000fc600078e001a */
[----:B------:R-:W-:Y:S01]  /*2cd0*/  DADD R48, R48, -UR4 ;  /* 0x8000000430307e29 */ /* 0x000fe20008000000 */
[----:B------:R-:W-:Y:S01]  /*2ce0*/  UMOV UR4, 0x80000000 ;  /* 0x8000000000047882 */ /* 0x000fe20000000000 */
[----:B------:R-:W-:Y:S01]  /*2cf0*/  UMOV UR5, 0x43300000 ;  /* 0x4330000000057882 */ /* 0x000fe20000000000 */
[C---:B------:R-:W-:Y:S02]  /*2d00*/  DFMA R30, R20.reuse, R30, R46 ;  /* 0x0000001e141e722b */ /* 0x040fe4000000002e */
[----:B------:R-:W-:-:S08]  /*2d10*/  DMUL R46, R20, R28 ;  /* 0x0000001c142e7228 */ /* 0x000fd00000000000 */
[----:B------:R-:W-:-:S08]  /*2d20*/  DFMA R50, R20, R28, -R46 ;  /* 0x0000001c1432722b */ /* 0x000fd0000000082e */
[----:B------:R-:W-:Y:S02]  /*2d30*/  DFMA R50, R26, R28, R50 ;  /* 0x0000001c1a32722b */ /* 0x000fe40000000032 */
[----:B------:R-:W-:-:S06]  /*2d40*/  DADD R28, R24, R48 ;  /* 0x00000000181c7229 */ /* 0x000fcc0000000030 */
[----:B------:R-:W-:Y:S02]  /*2d50*/  DFMA R30, R20, R30, R50 ;  /* 0x0000001e141e722b */ /* 0x000fe40000000032 */
[----:B------:R-:W-:Y:S02]  /*2d60*/  DADD R50, R24, -R28 ;  /* 0x0000000018327229 */ /* 0x000fe4000000081c */
[----:B------:R-:W-:-:S06]  /*2d70*/  DMUL R24, R28, R46 ;  /* 0x0000002e1c187228 */ /* 0x000fcc0000000000 */
[----:B------:R-:W-:Y:S02]  /*2d80*/  DADD R50, R48, R50 ;  /* 0x0000000030327229 */ /* 0x000fe40000000032 */
[----:B------:R-:W-:-:S08]  /*2d90*/  DFMA R48, R28, R46, -R24 ;  /* 0x0000002e1c30722b */ /* 0x000fd00000000818 */
[----:B------:R-:W-:-:S08]  /*2da0*/  DFMA R30, R28, R30, R48 ;  /* 0x0000001e1c1e722b */ /* 0x000fd00000000030 */
[----:B------:R-:W-:-:S08]  /*2db0*/  DFMA R50, R50, R46, R30 ;  /* 0x0000002e3232722b */ /* 0x000fd0000000001e */
[----:B------:R-:W-:-:S08]  /*2dc0*/  DADD R30, R24, R50 ;  /* 0x00000000181e7229 */ /* 0x000fd00000000032 */
[--C-:B------:R-:W-:Y:S02]  /*2dd0*/  DADD R28, R20, R30.reuse ;  /* 0x00000000141c7229 */ /* 0x100fe4000000001e */
[----:B------:R-:W-:-:S06]  /*2de0*/  DADD R24, R24, -R30 ;  /* 0x0000000018187229 */ /* 0x000fcc000000081e */
[----:B------:R-:W-:Y:S02]  /*2df0*/  DADD R20, R20, -R28 ;  /* 0x0000000014147229 */ /* 0x000fe4000000081c */
[----:B------:R-:W-:-:S06]  /*2e00*/  DADD R24, R50, R24 ;  /* 0x0000000032187229 */ /* 0x000fcc0000000018 */
[----:B------:R-:W-:-:S08]  /*2e10*/  DADD R20, R30, R20 ;  /* 0x000000001e147229 */ /* 0x000fd00000000014 */
[----:B------:R-:W-:-:S08]  /*2e20*/  DADD R20, R24, R20 ;  /* 0x0000000018147229 */ /* 0x000fd00000000014 */
[----:B------:R-:W-:Y:S01]  /*2e30*/  DADD R26, R26, R20 ;  /* 0x000000001a1a7229 */ /* 0x000fe20000000014 */
[----:B------:R-:W-:Y:S01]  /*2e40*/  LOP3.LUT R20, R18, 0x80000000, RZ, 0x3c, !PT ;  /* 0x8000000012147812 */ /* 0x000fe200078e3cff */
[----:B------:R-:W-:-:S06]  /*2e50*/  IMAD.MOV.U32 R21, RZ, RZ, 0x43300000 ;  /* 0x43300000ff157424 */ /* 0x000fcc00078e00ff */
[----:B------:R-:W-:Y:S02]  /*2e60*/  DADD R24, R28, R26 ;  /* 0x000000001c187229 */ /* 0x000fe4000000001a */
[----:B------:R-:W-:Y:S01]  /*2e70*/  DADD R20, R20, -UR4 ;  /* 0x8000000414147e29 */ /* 0x000fe20008000000 */
[----:B------:R-:W-:Y:S01]  /*2e80*/  UMOV UR4, 0xfefa39ef ;  /* 0xfefa39ef00047882 */ /* 0x000fe20000000000 */
[----:B------:R-:W-:-:S04]  /*2e90*/  UMOV UR5, 0x3fe62e42 ;  /* 0x3fe62e4200057882 */ /* 0x000fc80000000000 */
[--C-:B------:R-:W-:Y:S02]  /*2ea0*/  DADD R30, R28, -R24.reuse ;  /* 0x000000001c1e7229 */ /* 0x100fe40000000818 */
[----:B------:R-:W-:-:S06]  /*2eb0*/  DFMA R18, R20, UR4, R24 ;  /* 0x0000000414127c2b */ /* 0x000fcc0008000018 */
[----:B------:R-:W-:Y:S02]  /*2ec0*/  DADD R30, R26, R30 ;  /* 0x000000001a1e7229 */ /* 0x000fe4000000001e */
[----:B------:R-:W-:-:S08]  /*2ed0*/  DFMA R28, R20, -UR4, R18 ;  /* 0x80000004141c7c2b */ /* 0x000fd00008000012 */
[----:B------:R-:W-:-:S08]  /*2ee0*/  DADD R28, -R24, R28 ;  /* 0x00000000181c7229 */ /* 0x000fd0000000011c */
[----:B------:R-:W-:-:S08]  /*2ef0*/  DADD R24, R30, -R28 ;  /* 0x000000001e187229 */ /* 0x000fd0000000081c */
[----:B------:R-:W-:-:S08]  /*2f00*/  DFMA R24, R20, UR14, R24 ;  /* 0x0000000e14187c2b */ /* 0x000fd00008000018 */
[----:B------:R-:W-:-:S08]  /*2f10*/  DADD R20, R18, R24 ;  /* 0x0000000012147229 */ /* 0x000fd00000000018 */
[----:B------:R-:W-:Y:S02]  /*2f20*/  DADD R18, R18, -R20 ;  /* 0x0000000012127229 */ /* 0x000fe40000000814 */
[----:B------:R-:W-:-:S06]  /*2f30*/  DMUL R30, R20, 1.5 ;  /* 0x3ff80000141e7828 */ /* 0x000fcc0000000000 */
[----:B------:R-:W-:Y:S02]  /*2f40*/  DADD R18, R24, R18 ;  /* 0x0000000018127229 */ /* 0x000fe40000000012 */
[----:B------:R-:W-:Y:S01]  /*2f50*/  DFMA R28, R20, 1.5, -R30 ;  /* 0x3ff80000141c782b */ /* 0x000fe2000000081e */
[----:B------:R-:W-:Y:S02]  /*2f60*/  IMAD.MOV.U32 R20, RZ, RZ, 0x652b82fe ;  /* 0x652b82feff147424 */ /* 0x000fe400078e00ff */
[----:B------:R-:W-:-:S05]  /*2f70*/  IMAD.MOV.U32 R21, RZ, RZ, 0x3ff71547 ;  /* 0x3ff71547ff157424 */ /* 0x000fca00078e00ff */
[----:B------:R-:W-:-:S08]  /*2f80*/  DFMA R28, R18, 1.5, R28 ;  /* 0x3ff80000121c782b */ /* 0x000fd0000000001c */
[----:B------:R-:W-:-:S08]  /*2f90*/  DADD R18, R30, R28 ;  /* 0x000000001e127229 */ /* 0x000fd0000000001c */
[----:B------:R-:W-:Y:S02]  /*2fa0*/  DFMA R20, R18, R20, 6.75539944105574400000e+15 ;  /* 0x433800001214742b */ /* 0x000fe40000000014 */
[----:B------:R-:W-:Y:S01]  /*2fb0*/  FSETP.GEU.AND P0, PT, |R19|, 4.1917929649353027344, PT ;  /* 0x4086232b1300780b */ /* 0x000fe20003f0e200 */
[----:B------:R-:W-:-:S05]  /*2fc0*/  DADD R30, R30, -R18 ;  /* 0x000000001e1e7229 */ /* 0x000fca0000000812 */
[----:B------:R-:W-:-:S03]  /*2fd0*/  DADD R24, R20, -6.75539944105574400000e+15 ;  /* 0xc338000014187429 */ /* 0x000fc60000000000 */
[----:B------:R-:W-:-:S05]  /*2fe0*/  DADD R28, R28, R30 ;  /* 0x000000001c1c7229 */ /* 0x000fca000000001e */
[----:B------:R-:W-:Y:S01]  /*2ff0*/  DFMA R26, R24, -UR4, R18 ;  /* 0x80000004181a7c2b */ /* 0x000fe20008000012 */
[----:B------:R-:W-:Y:S01]  /*3000*/  UMOV UR4, 0x3b39803f ;  /* 0x3b39803f00047882 */ /* 0x000fe20000000000 */
[----:B------:R-:W-:-:S06]  /*3010*/  UMOV UR5, 0x3c7abc9e ;  /* 0x3c7abc9e00057882 */ /* 0x000fcc0000000000 */
[----:B------:R-:W-:Y:S01]  /*3020*/  DFMA R26, R24, -UR4, R26 ;  /* 0x80000004181a7c2b */ /* 0x000fe2000800001a */
[----:B------:R-:W-:Y:S01]  /*3030*/  UMOV UR4, 0x69ce2bdf ;  /* 0x69ce2bdf00047882 */ /* 0x000fe20000000000 */
[----:B------:R-:W-:Y:S01]  /*3040*/  IMAD.MOV.U32 R24, RZ, RZ, -0x35dec16 ;  /* 0xfca213eaff187424 */ /* 0x000fe200078e00ff */
[----:B------:R-:W-:Y:S01]  /*3050*/  UMOV UR5, 0x3e5ade15 ;  /* 0x3e5ade1500057882 */ /* 0x000fe20000000000 */
[----:B------:R-:W-:-:S06]  /*3060*/  IMAD.MOV.U32 R25, RZ, RZ, 0x3e928af3 ;  /* 0x3e928af3ff197424 */ /* 0x000fcc00078e00ff */
[----:B------:R-:W-:Y:S01]  /*3070*/  DFMA R24, R26, UR4, R24 ;  /* 0x000000041a187c2b */ /* 0x000fe20008000018 */
[----:B------:R-:W-:Y:S01]  /*3080*/  UMOV UR4, 0x62401315 ;  /* 0x6240131500047882 */ /* 0x000fe20000000000 */
[----:B------:R-:W-:-:S06]  /*3090*/  UMOV UR5, 0x3ec71dee ;  /* 0x3ec71dee00057882 */ /* 0x000fcc0000000000 */
[----:B------:R-:W-:Y:S01]  /*30a0*/  DFMA R24, R26, R24, UR4 ;  /* 0x000000041a187e2b */ /* 0x000fe20008000018 */
        /* <DEDUP_REMOVED lines=20> */
[----:B------:R-:W-:-:S08]  /*31f0*/  DFMA R24, R26, R24, UR4 ;  /* 0x000000041a187e2b */ /* 0x000fd00008000018 */
[----:B------:R-:W-:-:S08]  /*3200*/  DFMA R24, R26, R24, 1 ;  /* 0x3ff000001a18742b */ /* 0x000fd00000000018 */
[----:B------:R-:W-:-:S10]  /*3210*/  DFMA R24, R26, R24, 1 ;  /* 0x3ff000001a18742b */ /* 0x000fd40000000018 */
[----:B------:R-:W-:Y:S02]  /*3220*/  IMAD R27, R20, 0x100000, R25 ;  /* 0x00100000141b7824 */ /* 0x000fe400078e0219 */
[----:B------:R-:W-:Y:S01]  /*3230*/  IMAD.MOV.U32 R26, RZ, RZ, R24 ;  /* 0x000000ffff1a7224 */ /* 0x000fe200078e0018 */
[----:B------:R-:W-:Y:S06]  /*3240*/  @!P0 BRA `(.L_x_46) ;  /* 0x0000000000308947 */ /* 0x000fec0003800000 */
[----:B------:R-:W-:Y:S01]  /*3250*/  FSETP.GEU.AND P1, PT, |R19|, 4.2275390625, PT ;  /* 0x408748001300780b */ /* 0x000fe20003f2e200 */
[C---:B------:R-:W-:Y:S02]  /*3260*/  DADD R26, R18.reuse, +INF ;  /* 0x7ff00000121a7429 */ /* 0x040fe40000000000 */
[----:B------:R-:W-:-:S08]  /*3270*/  DSETP.GEU.AND P0, PT, R18, RZ, PT ;  /* 0x000000ff1200722a */ /* 0x000fd00003f0e000 */
[----:B------:R-:W-:Y:S02]  /*3280*/  FSEL R26, R26, RZ, P0 ;  /* 0x000000ff1a1a7208 */ /* 0x000fe40000000000 */
[----:B------:R-:W-:Y:S02]  /*3290*/  @!P1 LEA.HI R21, R20, R20, RZ, 0x1 ;  /* 0x0000001414159211 */ /* 0x000fe400078f08ff */
[----:B------:R-:W-:Y:S02]  /*32a0*/  FSEL R27, R27, RZ, P0 ;  /* 0x000000ff1b1b7208 */ /* 0x000fe40000000000 */
[----:B------:R-:W-:-:S05]  /*32b0*/  @!P1 SHF.R.S32.HI R21, RZ, 0x1, R21 ;  /* 0x00000001ff159819 */ /* 0x000fca0000011415 */
[----:B------:R-:W-:Y:S02]  /*32c0*/  @!P1 IMAD.IADD R18, R20, 0x1, -R21 ;  /* 0x0000000114129824 */ /* 0x000fe400078e0a15 */
[----:B------:R-:W-:-:S03]  /*32d0*/  @!P1 IMAD R25, R21, 0x100000, R25 ;  /* 0x0010000015199824 */ /* 0x000fc600078e0219 */
[----:B------:R-:W-:Y:S01]  /*32e0*/  @!P1 LEA R19, R18, 0x3ff00000, 0x14 ;  /* 0x3ff0000012139811 */ /* 0x000fe200078ea0ff */
[----:B------:R-:W-:-:S06]  /*32f0*/  @!P1 IMAD.MOV.U32 R18, RZ, RZ, RZ ;  /* 0x000000ffff129224 */ /* 0x000fcc00078e00ff */
[----:B------:R-:W-:-:S11]  /*3300*/  @!P1 DMUL R26, R24, R18 ;  /* 0x00000012181a9228 */ /* 0x000fd60000000000 */
.L_x_46:
[----:B------:R-:W-:Y:S01]  /*3310*/  DFMA R28, R28, R26, R26 ;  /* 0x0000001a1c1c722b */ /* 0x000fe2000000001a */
[----:B------:R-:W-:Y:S01]  /*3320*/  IMAD.MOV.U32 R59, RZ, RZ, 0x0 ;  /* 0x00000000ff3b7424 */ /* 0x000fe200078e00ff */
[----:B------:R-:W-:-:S08]  /*3330*/  DSETP.NEU.AND P0, PT, |R26|, +INF , PT ;  /* 0x7ff000001a00742a */ /* 0x000fd00003f0d200 */
[----:B------:R-:W-:Y:S02]  /*3340*/  FSEL R18, R26, R28, !P0 ;  /* 0x0000001c1a127208 */ /* 0x000fe40004000000 */
[----:B------:R-:W-:Y:S01]  /*3350*/  FSEL R26, R27, R29, !P0 ;  /* 0x0000001d1b1a7208 */ /* 0x000fe20004000000 */
[----:B------:R-:W-:Y:S06]  /*3360*/  RET.REL.NODEC R58 `(_Z15kernel_problem1iiiiPhS_) ;  /* 0xffffffcc3a247950 */ /* 0x000fec0003c3ffff */
        .type           $_Z15kernel_problem1iiiiPhS_$__internal_trig_reduction_slowpathd,@function
        .size           $_Z15kernel_problem1iiiiPhS_$__internal_trig_reduction_slowpathd,(.L_x_58 - $_Z15kernel_problem1iiiiPhS_$__internal_trig_reduction_slowpathd)
$_Z15kernel_problem1iiiiPhS_$__internal_trig_reduction_slowpathd:
[----:B------:R-:W-:Y:S01]  /*3370*/  SHF.R.U32.HI R22, RZ, 0x14, R30 ;  /* 0x00000014ff167819 */ /* 0x000fe2000001161e */
[----:B------:R-:W-:Y:S02]  /*3380*/  IMAD.MOV.U32 R26, RZ, RZ, R18 ;  /* 0x000000ffff1a7224 */ /* 0x000fe400078e0012 */
[----:B------:R-:W-:Y:S01]  /*3390*/  IMAD.MOV.U32 R19, RZ, RZ, R30 ;  /* 0x000000ffff137224 */ /* 0x000fe200078e001e */
[----:B------:R-:W-:Y:S01]  /*33a0*/  LOP3.LUT R21, R22, 0x7ff, RZ, 0xc0, !PT ;  /* 0x000007ff16157812 */ /* 0x000fe200078ec0ff */
[----:B------:R-:W-:-:S03]  /*33b0*/  IMAD.MOV.U32 R20, RZ, RZ, RZ ;  /* 0x000000ffff147224 */ /* 0x000fc600078e00ff */
[----:B------:R-:W-:-:S13]  /*33c0*/  ISETP.NE.AND P0, PT, R21, 0x7ff, PT ;  /* 0x000007ff1500780c */ /* 0x000fda0003f05270 */
[----:B------:R-:W-:Y:S05]  /*33d0*/  @!P0 BRA `(.L_x_47) ;  /* 0x0000000800488947 */ /* 0x000fea0003800000 */
[----:B------:R-:W-:Y:S01]  /*33e0*/  VIADD R18, R21, 0xfffffc00 ;  /* 0xfffffc0015127836 */ /* 0x000fe20000000000 */
[----:B------:R-:W-:Y:S01]  /*33f0*/  BSSY.RECONVERGENT B2, `(.L_x_48) ;  /* 0x000002f000027945 */ /* 0x000fe20003800200 */
[----:B------:R-:W-:-:S03]  /*3400*/  CS2R R46, SRZ ;  /* 0x00000000002e7805 */ /* 0x000fc6000001ff00 */
[----:B------:R-:W-:Y:S02]  /*3410*/  SHF.R.U32.HI R23, RZ, 0x6, R18 ;  /* 0x00000006ff177819 */ /* 0x000fe40000011612 */
[----:B------:R-:W-:Y:S02]  /*3420*/  ISETP.GE.U32.AND P0, PT, R18, 0x80, PT ;  /* 0x000000801200780c */ /* 0x000fe40003f06070 */
[C---:B------:R-:W-:Y:S02]  /*3430*/  IADD3 R24, PT, PT, -R23.reuse, 0x13, RZ ;  /* 0x0000001317187810 */ /* 0x040fe40007ffe1ff */
[----:B------:R-:W-:Y:S02]  /*3440*/  IADD3 R31, PT, PT, -R23, 0xf, RZ ;  /* 0x0000000f171f7810 */ /* 0x000fe40007ffe1ff */
[----:B------:R-:W-:-:S04]  /*3450*/  SEL R24, R24, 0x12, P0 ;  /* 0x0000001218187807 */ /* 0x000fc80000000000 */
[----:B------:R-:W-:-:S13]  /*3460*/  ISETP.GE.AND P0, PT, R31, R24, PT ;  /* 0x000000181f00720c */ /* 0x000fda0003f06270 */
[----:B------:R-:W-:Y:S05]  /*3470*/  @P0 BRA `(.L_x_49) ;  /* 0x0000000000980947 */ /* 0x000fea0003800000 */
[----:B------:R-:W0:Y:S01]  /*3480*/  LDC.64 R20, c[0x0][0x358] ;  /* 0x0000d600ff147b82 */ /* 0x000e220000000a00 */
[C---:B------:R-:W-:Y:S01]  /*3490*/  SHF.L.U64.HI R27, R26.reuse, 0xb, R19 ;  /* 0x0000000b1a1b7819 */ /* 0x040fe20000010213 */
[----:B------:R-:W-:Y:S01]  /*34a0*/  BSSY.RECONVERGENT B3, `(.L_x_50) ;  /* 0x0000022000037945 */ /* 0x000fe20003800200 */
[----:B------:R-:W-:Y:S01]  /*34b0*/  IMAD.SHL.U32 R25, R26, 0x800, RZ ;  /* 0x000008001a197824 */ /* 0x000fe200078e00ff */
[----:B------:R-:W-:Y:S01]  /*34c0*/  IADD3 R29, PT, PT, RZ, -R23, -R24 ;  /* 0x80000017ff1d7210 */ /* 0x000fe20007ffe818 */
[----:B------:R-:W-:Y:S01]  /*34d0*/  IMAD.MOV.U32 R26, RZ, RZ, RZ ;  /* 0x000000ffff1a7224 */ /* 0x000fe200078e00ff */
[----:B------:R-:W-:Y:S02]  /*34e0*/  CS2R R46, SRZ ;  /* 0x00000000002e7805 */ /* 0x000fe4000001ff00 */
[----:B------:R-:W-:-:S07]  /*34f0*/  LOP3.LUT R27, R27, 0x80000000, RZ, 0xfc, !PT ;  /* 0x800000001b1b7812 */ /* 0x000fce00078efcff */
.L_x_51:
[----:B------:R-:W1:Y:S01]  /*3500*/  LDC.64 R18, c[0x4][RZ] ;  /* 0x01000000ff127b82 */ /* 0x000e620000000a00 */
[----:B0-----:R-:W-:Y:S02]  /*3510*/  R2UR UR4, R20 ;  /* 0x00000000140472ca */ /* 0x001fe400000e0000 */
[----:B------:R-:W-:Y:S01]  /*3520*/  R2UR UR5, R21 ;  /* 0x00000000150572ca */ /* 0x000fe200000e0000 */
[----:B-1----:R-:W-:-:S12]  /*3530*/  IMAD.WIDE R18, R31, 0x8, R18 ;  /* 0x000000081f127825 */ /* 0x002fd800078e0212 */
[----:B------:R-:W2:Y:S01]  /*3540*/  LDG.E.64.CONSTANT R18, desc[UR4][R18.64] ;  /* 0x0000000412127981 */ /* 0x000ea2000c1e9b00 */
[----:B------:R-:W-:Y:S02]  /*3550*/  VIADD R29, R29, 0x1 ;  /* 0x000000011d1d7836 */ /* 0x000fe40000000000 */
[----:B------:R-:W-:Y:S02]  /*3560*/  VIADD R31, R31, 0x1 ;  /* 0x000000011f1f7836 */ /* 0x000fe40000000000 */
[----:B--2---:R-:W-:-:S04]  /*3570*/  IMAD.WIDE.U32 R46, P3, R18, R25, R46 ;  /* 0x00000019122e7225 */ /* 0x004fc8000786002e */
[----:B------:R-:W-:Y:S02]  /*3580*/  IMAD R37, R18, R27, RZ ;  /* 0x0000001b12257224 */ /* 0x000fe400078e02ff */
[CC--:B------:R-:W-:Y:S02]  /*3590*/  IMAD R48, R19.reuse, R25.reuse, RZ ;  /* 0x0000001913307224 */ /* 0x0c0fe400078e02ff */
[----:B------:R-:W-:Y:S01]  /*35a0*/  IMAD.HI.U32 R49, R19, R25, RZ ;  /* 0x0000001913317227 */ /* 0x000fe200078e00ff */
[----:B------:R-:W-:-:S03]  /*35b0*/  IADD3 R47, P0, PT, R37, R47, RZ ;  /* 0x0000002f252f7210 */ /* 0x000fc60007f1e0ff */
[----:B------:R-:W-:Y:S01]  /*35c0*/  IMAD R37, R26, 0x8, R1 ;  /* 0x000000081a257824 */ /* 0x000fe200078e0201 */
[----:B------:R-:W-:Y:S01]  /*35d0*/  IADD3 R47, P1, PT, R48, R47, RZ ;  /* 0x0000002f302f7210 */ /* 0x000fe20007f3e0ff */
[----:B------:R-:W-:-:S04]  /*35e0*/  IMAD.HI.U32 R48, R18, R27, RZ ;  /* 0x0000001b12307227 */ /* 0x000fc800078e00ff */
[----:B------:R-:W-:Y:S01]  /*35f0*/  IMAD.X R18, RZ, RZ, R48, P3 ;  /* 0x000000ffff127224 */ /* 0x000fe200018e0630 */
[----:B------:R0:W-:Y:S01]  /*3600*/  STL.64 [R37], R46 ;  /* 0x0000002e25007387 */ /* 0x0001e20000100a00 */
[----:B------:R-:W-:-:S03]  /*3610*/  IMAD.HI.U32 R48, R19, R27, RZ ;  /* 0x0000001b13307227 */ /* 0x000fc600078e00ff */
[----:B------:R-:W-:Y:S01]  /*3620*/  IADD3.X R18, P0, PT, R49, R18, RZ, P0, !PT ;  /* 0x0000001231127210 */ /* 0x000fe2000071e4ff */
[----:B------:R-:W-:Y:S02]  /*3630*/  IMAD R19, R19, R27, RZ ;  /* 0x0000001b13137224 */ /* 0x000fe400078e02ff */
[----:B------:R-:W-:-:S03]  /*3640*/  VIADD R26, R26, 0x1 ;  /* 0x000000011a1a7836 */ /* 0x000fc60000000000 */
[----:B------:R-:W-:Y:S01]  /*3650*/  IADD3.X R19, P1, PT, R19, R18, RZ, P1, !PT ;  /* 0x0000001213137210 */ /* 0x000fe20000f3e4ff */
[----:B------:R-:W-:Y:S01]  /*3660*/  IMAD.X R18, RZ, RZ, R48, P0 ;  /* 0x000000ffff127224 */ /* 0x000fe200000e0630 */
[----:B------:R-:W-:-:S03]  /*3670*/  ISETP.NE.AND P0, PT, R29, -0xf, PT ;  /* 0xfffffff11d00780c */ /* 0x000fc60003f05270 */
[----:B------:R-:W-:Y:S02]  /*3680*/  IMAD.X R18, RZ, RZ, R18, P1 ;  /* 0x000000ffff127224 */ /* 0x000fe400008e0612 */
[----:B0-----:R-:W-:Y:S02]  /*3690*/  IMAD.MOV.U32 R46, RZ, RZ, R19 ;  /* 0x000000ffff2e7224 */ /* 0x001fe400078e0013 */
[----:B------:R-:W-:-:S06]  /*36a0*/  IMAD.MOV.U32 R47, RZ, RZ, R18 ;  /* 0x000000ffff2f7224 */ /* 0x000fcc00078e0012 */
[----:B------:R-:W-:Y:S05]  /*36b0*/  @P0 BRA `(.L_x_51) ;  /* 0xfffffffc00900947 */ /* 0x000fea000383ffff */
[----:B------:R-:W-:Y:S05]  /*36c0*/  BSYNC.RECONVERGENT B3 ;  /* 0x0000000000037941 */ /* 0x000fea0003800200 */
.L_x_50:
[----:B------:R-:W-:-:S07]  /*36d0*/  IMAD.MOV.U32 R31, RZ, RZ, R24 ;  /* 0x000000ffff1f7224 */ /* 0x000fce00078e0018 */
.L_x_49:
[----:B------:R-:W-:Y:S05]  /*36e0*/  BSYNC.RECONVERGENT B2 ;  /* 0x0000000000027941 */ /* 0x000fea0003800200 */
.L_x_48:
[----:B------:R-:W-:Y:S01]  /*36f0*/  LOP3.LUT P0, R49, R22, 0x3f, RZ, 0xc0, !PT ;  /* 0x0000003f16317812 */ /* 0x000fe2000780c0ff */
[----:B------:R-:W-:-:S04]  /*3700*/  IMAD.IADD R18, R23, 0x1, R31 ;  /* 0x0000000117127824 */ /* 0x000fc800078e021f */
[----:B------:R-:W-:-:S05]  /*3710*/  IMAD.U32 R37, R18, 0x8, R1 ;  /* 0x0000000812257824 */ /* 0x000fca00078e0001 */
[----:B------:R0:W-:Y:S04]  /*3720*/  STL.64 [R37+-0x78], R46 ;  /* 0xffff882e25007387 */ /* 0x0001e80000100a00 */
[----:B------:R-:W2:Y:S04]  /*3730*/  @P0 LDL.64 R24, [R1+0x8] ;  /* 0x0000080001180983 */ /* 0x000ea80000100a00 */
[----:B------:R-:W3:Y:S04]  /*3740*/  LDL.64 R18, [R1+0x10] ;  /* 0x0000100001127983 */ /* 0x000ee80000100a00 */
[----:B------:R-:W4:Y:S01]  /*3750*/  LDL.64 R20, [R1+0x18] ;  /* 0x0000180001147983 */ /* 0x000f220000100a00 */
[----:B------:R-:W-:Y:S01]  /*3760*/  @P0 LOP3.LUT R22, R49, 0x3f, RZ, 0x3c, !PT ;  /* 0x0000003f31160812 */ /* 0x000fe200078e3cff */
[----:B------:R-:W-:Y:S01]  /*3770*/  BSSY.RECONVERGENT B2, `(.L_x_52) ;  /* 0x0000034000027945 */ /* 0x000fe20003800200 */
[----:B--2---:R-:W-:-:S02]  /*3780*/  @P0 SHF.R.U64 R23, R24, 0x1, R25 ;  /* 0x0000000118170819 */ /* 0x004fc40000001219 */
[----:B------:R-:W-:Y:S02]  /*3790*/  @P0 SHF.R.U32.HI R25, RZ, 0x1, R25 ;  /* 0x00000001ff190819 */ /* 0x000fe40000011619 */
[--C-:B---3--:R-:W-:Y:S02]  /*37a0*/  @P0 SHF.R.U32.HI R31, RZ, 0x1, R19.reuse ;  /* 0x00000001ff1f0819 */ /* 0x108fe40000011613 */
[C---:B------:R-:W-:Y:S02]  /*37b0*/  @P0 SHF.R.U64 R29, R18.reuse, 0x1, R19 ;  /* 0x00000001121d0819 */ /* 0x040fe40000001213 */
[CC--:B------:R-:W-:Y:S02]  /*37c0*/  @P0 SHF.L.U32 R26, R18.reuse, R49.reuse, RZ ;  /* 0x00000031121a0219 */ /* 0x0c0fe400000006ff */
[----:B------:R-:W-:Y:S02]  /*37d0*/  @P0 SHF.R.U64 R23, R23, R22, R25 ;  /* 0x0000001617170219 */ /* 0x000fe40000001219 */
[----:B------:R-:W-:-:S02]  /*37e0*/  @P0 SHF.L.U64.HI R27, R18, R49, R19 ;  /* 0x00000031121b0219 */ /* 0x000fc40000010213 */
[-C--:B------:R-:W-:Y:S02]  /*37f0*/  @P0 SHF.R.U32.HI R24, RZ, R22.reuse, R25 ;  /* 0x00000016ff180219 */ /* 0x080fe40000011619 */
[----:B----4-:R-:W-:Y:S02]  /*3800*/  @P0 SHF.L.U32 R25, R20, R49, RZ ;  /* 0x0000003114190219 */ /* 0x010fe400000006ff */
[----:B0-----:R-:W-:Y:S02]  /*3810*/  @P0 SHF.R.U64 R46, R29, R22, R31 ;  /* 0x000000161d2e0219 */ /* 0x001fe4000000121f */
[----:B------:R-:W-:Y:S02]  /*3820*/  @P0 LOP3.LUT R18, R26, R23, RZ, 0xfc, !PT ;  /* 0x000000171a120212 */ /* 0x000fe400078efcff */
[----:B------:R-:W-:Y:S02]  /*3830*/  @P0 LOP3.LUT R19, R27, R24, RZ, 0xfc, !PT ;  /* 0x000000181b130212 */ /* 0x000fe400078efcff */
[----:B------:R-:W-:-:S02]  /*3840*/  @P0 SHF.L.U64.HI R23, R20, R49, R21 ;  /* 0x0000003114170219 */ /* 0x000fc40000010215 */
[----:B------:R-:W-:Y:S01]  /*3850*/  @P0 LOP3.LUT R20, R25, R46, RZ, 0xfc, !PT ;  /* 0x0000002e19140212 */ /* 0x000fe200078efcff */
[C---:B------:R-:W-:Y:S01]  /*3860*/  IMAD.SHL.U32 R25, R18.reuse, 0x4, RZ ;  /* 0x0000000412197824 */ /* 0x040fe200078e00ff */
[----:B------:R-:W-:Y:S02]  /*3870*/  @P0 SHF.R.U32.HI R22, RZ, R22, R31 ;  /* 0x00000016ff160219 */ /* 0x000fe4000001161f */
[----:B------:R-:W-:Y:S02]  /*3880*/  SHF.L.U64.HI R29, R18, 0x2, R19 ;  /* 0x00000002121d7819 */ /* 0x000fe40000010213 */
[----:B------:R-:W-:Y:S02]  /*3890*/  @P0 LOP3.LUT R21, R23, R22, RZ, 0xfc, !PT ;  /* 0x0000001617150212 */ /* 0x000fe400078efcff */
[----:B------:R-:W-:Y:S02]  /*38a0*/  SHF.L.W.U32.HI R19, R19, 0x2, R20 ;  /* 0x0000000213137819 */ /* 0x000fe40000010e14 */
[----:B------:R-:W-:-:S02]  /*38b0*/  IADD3 RZ, P0, PT, RZ, -R25, RZ ;  /* 0x80000019ffff7210 */ /* 0x000fc40007f1e0ff */
[----:B------:R-:W-:Y:S02]  /*38c0*/  LOP3.LUT R18, RZ, R29, RZ, 0x33, !PT ;  /* 0x0000001dff127212 */ /* 0x000fe400078e33ff */
[----:B------:R-:W-:Y:S02]  /*38d0*/  SHF.L.W.U32.HI R20, R20, 0x2, R21 ;  /* 0x0000000214147819 */ /* 0x000fe40000010e15 */
[----:B------:R-:W-:Y:S02]  /*38e0*/  LOP3.LUT R23, RZ, R19, RZ, 0x33, !PT ;  /* 0x00000013ff177212 */ /* 0x000fe400078e33ff */
[----:B------:R-:W-:Y:S02]  /*38f0*/  IADD3.X R22, P0, PT, RZ, R18, RZ, P0, !PT ;  /* 0x00000012ff167210 */ /* 0x000fe4000071e4ff */
[----:B------:R-:W-:Y:S02]  /*3900*/  LOP3.LUT R24, RZ, R20, RZ, 0x33, !PT ;  /* 0x00000014ff187212 */ /* 0x000fe400078e33ff */
[----:B------:R-:W-:-:S02]  /*3910*/  IADD3.X R18, P1, PT, RZ, R23, RZ, P0, !PT ;  /* 0x00000017ff127210 */ /* 0x000fc4000073e4ff */
[----:B------:R-:W-:-:S03]  /*3920*/  ISETP.GT.U32.AND P3, PT, R19, -0x1, PT ;  /* 0xffffffff1300780c */ /* 0x000fc60003f64070 */
[----:B------:R-:W-:Y:S01]  /*3930*/  IMAD.X R23, RZ, RZ, R24, P1 ;  /* 0x000000ffff177224 */ /* 0x000fe200008e0618 */
[----:B------:R-:W-:-:S04]  /*3940*/  ISETP.GT.AND.EX P0, PT, R20, -0x1, PT, P3 ;  /* 0xffffffff1400780c */ /* 0x000fc80003f04330 */
[----:B------:R-:W-:Y:S02]  /*3950*/  SEL R27, R20, R23, P0 ;  /* 0x00000017141b7207 */ /* 0x000fe40000000000 */
[----:B------:R-:W-:Y:S02]  /*3960*/  SEL R24, R19, R18, P0 ;  /* 0x0000001213187207 */ /* 0x000fe40000000000 */
[----:B------:R-:W-:Y:S02]  /*3970*/  ISETP.NE.U32.AND P1, PT, R27, RZ, PT ;  /* 0x000000ff1b00720c */ /* 0x000fe40003f25070 */
[----:B------:R-:W-:Y:S02]  /*3980*/  SEL R22, R29, R22, P0 ;  /* 0x000000161d167207 */ /* 0x000fe40000000000 */
[----:B------:R-:W-:Y:S01]  /*3990*/  SEL R19, R24, R27, !P1 ;  /* 0x0000001b18137207 */ /* 0x000fe20004800000 */
[----:B------:R-:W-:-:S05]  /*39a0*/  @!P0 IMAD.MOV R25, RZ, RZ, -R25 ;  /* 0x000000ffff198224 */ /* 0x000fca00078e0a19 */
[----:B------:R-:W0:Y:S02]  /*39b0*/  FLO.U32 R19, R19 ;  /* 0x0000001300137300 */ /* 0x000e2400000e0000 */
[C---:B0-----:R-:W-:Y:S02]  /*39c0*/  IADD3 R23, PT, PT, -R19.reuse, 0x1f, RZ ;  /* 0x0000001f13177810 */ /* 0x041fe40007ffe1ff */
[----:B------:R-:W-:-:S03]  /*39d0*/  IADD3 R18, PT, PT, -R19, 0x3f, RZ ;  /* 0x0000003f13127810 */ /* 0x000fc60007ffe1ff */
[----:B------:R-:W-:-:S05]  /*39e0*/  @P1 IMAD.MOV R18, RZ, RZ, R23 ;  /* 0x000000ffff121224 */ /* 0x000fca00078e0217 */
[----:B------:R-:W-:-:S13]  /*39f0*/  ISETP.NE.AND P1, PT, R18, RZ, PT ;  /* 0x000000ff1200720c */ /* 0x000fda0003f25270 */
[----:B------:R-:W-:Y:S05]  /*3a00*/  @!P1 BRA `(.L_x_53) ;  /* 0x0000000000289947 */ /* 0x000fea0003800000 */
[--C-:B------:R-:W-:Y:S02]  /*3a10*/  SHF.R.U64 R23, R25, 0x1, R22.reuse ;  /* 0x0000000119177819 */ /* 0x100fe40000001216 */
[C---:B------:R-:W-:Y:S02]  /*3a20*/  LOP3.LUT R19, R18.reuse, 0x3f, RZ, 0xc0, !PT ;  /* 0x0000003f12137812 */ /* 0x040fe400078ec0ff */
[----:B------:R-:W-:Y:S02]  /*3a30*/  SHF.R.U32.HI R25, RZ, 0x1, R22 ;  /* 0x00000001ff197819 */ /* 0x000fe40000011616 */
[----:B------:R-:W-:Y:S02]  /*3a40*/  LOP3.LUT R22, R18, 0x3f, RZ, 0xc, !PT ;  /* 0x0000003f12167812 */ /* 0x000fe400078e0cff */
[CC--:B------:R-:W-:Y:S02]  /*3a50*/  SHF.L.U64.HI R27, R24.reuse, R19.reuse, R27 ;  /* 0x00000013181b7219 */ /* 0x0c0fe4000001021b */
[----:B------:R-:W-:-:S02]  /*3a60*/  SHF.L.U32 R24, R24, R19, RZ ;  /* 0x0000001318187219 */ /* 0x000fc400000006ff */
[-CC-:B------:R-:W-:Y:S02]  /*3a70*/  SHF.R.U64 R19, R23, R22.reuse, R25.reuse ;  /* 0x0000001617137219 */ /* 0x180fe40000001219 */
[----:B------:R-:W-:Y:S02]  /*3a80*/  SHF.R.U32.HI R22, RZ, R22, R25 ;  /* 0x00000016ff167219 */ /* 0x000fe40000011619 */
[----:B------:R-:W-:Y:S02]  /*3a90*/  LOP3.LUT R24, R24, R19, RZ, 0xfc, !PT ;  /* 0x0000001318187212 */ /* 0x000fe400078efcff */
[----:B------:R-:W-:-:S07]  /*3aa0*/  LOP3.LUT R27, R27, R22, RZ, 0xfc, !PT ;  /* 0x000000161b1b7212 */ /* 0x000fce00078efcff */
.L_x_53:
[----:B------:R-:W-:Y:S05]  /*3ab0*/  BSYNC.RECONVERGENT B2 ;  /* 0x0000000000027941 */ /* 0x000fea0003800200 */
.L_x_52:
[----:B------:R-:W-:-:S04]  /*3ac0*/  IMAD.WIDE.U32 R46, R24, 0x2168c235, RZ ;  /* 0x2168c235182e7825 */ /* 0x000fc800078e00ff */
[----:B------:R-:W-:Y:S01]  /*3ad0*/  IMAD.MOV.U32 R22, RZ, RZ, R47 ;  /* 0x000000ffff167224 */ /* 0x000fe200078e002f */
[----:B------:R-:W-:Y:S01]  /*3ae0*/  IADD3 RZ, P1, PT, R46, R46, RZ ;  /* 0x0000002e2eff7210 */ /* 0x000fe20007f3e0ff */
[----:B------:R-:W-:Y:S02]  /*3af0*/  IMAD.MOV.U32 R23, RZ, RZ, RZ ;  /* 0x000000ffff177224 */ /* 0x000fe400078e00ff */
[----:B------:R-:W-:-:S04]  /*3b00*/  IMAD.HI.U32 R19, R27, -0x36f0255e, RZ ;  /* 0xc90fdaa21b137827 */ /* 0x000fc800078e00ff */
[----:B------:R-:W-:-:S04]  /*3b10*/  IMAD.WIDE.U32 R22, R24, -0x36f0255e, R22 ;  /* 0xc90fdaa218167825 */ /* 0x000fc800078e0016 */
[----:B------:R-:W-:-:S04]  /*3b20*/  IMAD.WIDE.U32 R22, P3, R27, 0x2168c235, R22 ;  /* 0x2168c2351b167825 */ /* 0x000fc80007860016 */
[----:B------:R-:W-:Y:S01]  /*3b30*/  IMAD R27, R27, -0x36f0255e, RZ ;  /* 0xc90fdaa21b1b7824 */ /* 0x000fe200078e02ff */
[----:B------:R-:W-:Y:S01]  /*3b40*/  IADD3.X RZ, P1, PT, R22, R22, RZ, P1, !PT ;  /* 0x0000001616ff7210 */ /* 0x000fe20000f3e4ff */
[----:B------:R-:W-:-:S03]  /*3b50*/  IMAD.X R19, RZ, RZ, R19, P3 ;  /* 0x000000ffff137224 */ /* 0x000fc600018e0613 */
[----:B------:R-:W-:-:S04]  /*3b60*/  IADD3 R23, P3, PT, R27, R23, RZ ;  /* 0x000000171b177210 */ /* 0x000fc80007f7e0ff */
[C---:B------:R-:W-:Y:S01]  /*3b70*/  ISETP.GT.U32.AND P4, PT, R23.reuse, RZ, PT ;  /* 0x000000ff1700720c */ /* 0x040fe20003f84070 */
[----:B------:R-:W-:Y:S01]  /*3b80*/  IMAD.X R19, RZ, RZ, R19, P3 ;  /* 0x000000ffff137224 */ /* 0x000fe200018e0613 */
[----:B------:R-:W-:-:S04]  /*3b90*/  IADD3.X R22, P3, PT, R23, R23, RZ, P1, !PT ;  /* 0x0000001717167210 */ /* 0x000fc80000f7e4ff */
[C---:B------:R-:W-:Y:S01]  /*3ba0*/  ISETP.GT.AND.EX P1, PT, R19.reuse, RZ, PT, P4 ;  /* 0x000000ff1300720c */ /* 0x040fe20003f24340 */
[----:B------:R-:W-:-:S03]  /*3bb0*/  IMAD.X R24, R19, 0x1, R19, P3 ;  /* 0x0000000113187824 */ /* 0x000fc600018e0613 */
[----:B------:R-:W-:Y:S02]  /*3bc0*/  SEL R22, R22, R23, P1 ;  /* 0x0000001716167207 */ /* 0x000fe40000800000 */
[----:B------:R-:W-:Y:S02]  /*3bd0*/  SEL R23, R24, R19, P1 ;  /* 0x0000001318177207 */ /* 0x000fe40000800000 */
[----:B------:R-:W-:Y:S02]  /*3be0*/  IADD3 R22, P3, PT, R22, 0x1, RZ ;  /* 0x0000000116167810 */ /* 0x000fe40007f7e0ff */
[----:B------:R-:W-:Y:S02]  /*3bf0*/  SEL R25, RZ, 0xffffffff, !P1 ;  /* 0xffffffffff197807 */ /* 0x000fe40004800000 */
[----:B------:R-:W-:Y:S01]  /*3c00*/  LOP3.LUT P1, R19, R30, 0x80000000, RZ, 0xc0, !PT ;  /* 0x800000001e137812 */ /* 0x000fe2000782c0ff */
[----:B------:R-:W-:Y:S02]  /*3c10*/  IMAD.X R23, RZ, RZ, R23, P3 ;  /* 0x000000ffff177224 */ /* 0x000fe400018e0617 */
[----:B------:R-:W-:Y:S01]  /*3c20*/  IMAD.IADD R18, R25, 0x1, -R18 ;  /* 0x0000000119127824 */ /* 0x000fe200078e0a12 */
[----:B------:R-:W-:-:S02]  /*3c30*/  SHF.R.U32.HI R25, RZ, 0x1e, R21 ;  /* 0x0000001eff197819 */ /* 0x000fc40000011615 */
[----:B------:R-:W-:Y:S01]  /*3c40*/  SHF.R.U64 R22, R22, 0xa, R23 ;  /* 0x0000000a16167819 */ /* 0x000fe20000001217 */
[----:B------:R-:W-:Y:S01]  /*3c50*/  IMAD.SHL.U32 R18, R18, 0x100000, RZ ;  /* 0x0010000012127824 */ /* 0x000fe200078e00ff */
[----:B------:R-:W-:Y:S02]  /*3c60*/  LEA.HI R20, R20, R25, RZ, 0x1 ;  /* 0x0000001914147211 */ /* 0x000fe400078f08ff */
[----:B------:R-:W-:Y:S02]  /*3c70*/  IADD3 R22, P3, PT, R22, 0x1, RZ ;  /* 0x0000000116167810 */ /* 0x000fe40007f7e0ff */
[----:B------:R-:W-:Y:S01]  /*3c80*/  @!P0 LOP3.LUT R19, R19, 0x80000000, RZ, 0x3c, !PT ;  /* 0x8000000013138812 */ /* 0x000fe200078e3cff */
[----:B------:R-:W-:Y:S01]  /*3c90*/  @P1 IMAD.MOV R20, RZ, RZ, -R20 ;  /* 0x000000ffff141224 */ /* 0x000fe200078e0a14 */
[----:B------:R-:W-:-:S04]  /*3ca0*/  LEA.HI.X R23, R23, RZ, RZ, 0x16, P3 ;  /* 0x000000ff17177211 */ /* 0x000fc800018fb4ff */
[--C-:B------:R-:W-:Y:S02]  /*3cb0*/  SHF.R.U64 R22, R22, 0x1, R23.reuse ;  /* 0x0000000116167819 */ /* 0x100fe40000001217 */
[----:B------:R-:W-:Y:S02]  /*3cc0*/  SHF.R.U32.HI R21, RZ, 0x1, R23 ;  /* 0x00000001ff157819 */ /* 0x000fe40000011617 */
[----:B------:R-:W-:-:S04]  /*3cd0*/  IADD3 R26, P3, P4, RZ, RZ, R22 ;  /* 0x000000ffff1a7210 */ /* 0x000fc80007c7e016 */
[----:B------:R-:W-:-:S04]  /*3ce0*/  IADD3.X R18, PT, PT, R18, 0x3fe00000, R21, P3, P4 ;  /* 0x3fe0000012127810 */ /* 0x000fc80001fe8415 */
[----:B------:R-:W-:-:S07]  /*3cf0*/  LOP3.LUT R19, R18, R19, RZ, 0xfc, !PT ;  /* 0x0000001312137212 */ /* 0x000fce00078efcff */
.L_x_47:
[----:B------:R-:W-:Y:S02]  /*3d00*/  IMAD.MOV.U32 R29, RZ, RZ, 0x0 ;  /* 0x00000000ff1d7424 */ /* 0x000fe400078e00ff */
[----:B------:R-:W-:Y:S02]  /*3d10*/  IMAD.MOV.U32 R37, RZ, RZ, R20 ;  /* 0x000000ffff257224 */ /* 0x000fe400078e0014 */
[----:B------:R-:W-:Y:S01]  /*3d20*/  IMAD.MOV.U32 R18, RZ, RZ, R26 ;  /* 0x000000ffff127224 */ /* 0x000fe200078e001a */
[----:B------:R-:W-:Y:S06]  /*3d30*/  RET.REL.NODEC R28 `(_Z15kernel_problem1iiiiPhS_) ;  /* 0xffffffc01cb07950 */ /* 0x000fec0003c3ffff */
.L_x_54:
[----:B------:R-:W-:-:S00]  /*3d40*/  BRA `(.L_x_54) ;  /* 0xfffffffc00fc7947 */ /* 0x000fc0000383ffff */
[----:B------:R-:W-:-:S00]  /*3d50*/  NOP ;  /* 0x0000000000007918 */ /* 0x000fc00000000000 */
        /* <DEDUP_REMOVED lines=10> */
.L_x_58:


//--------------------- .nv.global.init           --------------------------
	.section	.nv.global.init,"aw",@progbits
	.align	16
.nv.global.init:
	.type		__cudart_sin_cos_coeffs,@object
	.size		__cudart_sin_cos_coeffs,(__cudart_i2opi_d - __cudart_sin_cos_coeffs)
__cudart_sin_cos_coeffs:
        /*0000*/ 	.byte	0x46, 0xd2, 0xb0, 0x2c, 0xf1, 0xe5, 0x5a, 0xbe, 0x92, 0xe3, 0xac, 0x69, 0xe3, 0x1d, 0xc7, 0x3e
        /*0010*/ 	.byte	0xa1, 0x62, 0xdb, 0x19, 0xa0, 0x01, 0x2a, 0xbf, 0x18, 0x08, 0x11, 0x11, 0x11, 0x11, 0x81, 0x3f
        /*0020*/ 	.byte	0x54, 0x55, 0x55, 0x55, 0x55, 0x55, 0xc5, 0xbf, 0x00, 0x00, 0x00, 0x00, 0x00, 0x00, 0x00, 0x00
        /*0030*/ 	.byte	0x00, 0x00, 0x00, 0x00, 0x00, 0x00, 0x00, 0x00, 0x64, 0x81, 0xfd, 0x20, 0x83, 0xff, 0xa8, 0xbd
        /*0040*/ 	.byte	0x28, 0x85, 0xef, 0xc1, 0xa7, 0xee, 0x21, 0x3e, 0xd9, 0xe6, 0x06, 0x8e, 0x4f, 0x7e, 0x92, 0xbe
        /*0050*/ 	.byte	0xe9, 0xbc, 0xdd, 0x19, 0xa0, 0x01, 0xfa, 0x3e, 0x47, 0x5d, 0xc1, 0x16, 0x6c, 0xc1, 0x56, 0xbf
        /*0060*/ 	.byte	0x51, 0x55, 0x55, 0x55, 0x55, 0x55, 0xa5, 0x3f, 0x00, 0x00, 0x00, 0x00, 0x00, 0x00, 0xe0, 0xbf
        /*0070*/ 	.byte	0x00, 0x00, 0x00, 0x00, 0x00, 0x00, 0xf0, 0x3f, 0x00, 0x00, 0x00, 0x00, 0x00, 0x00, 0x00, 0x00
	.type		__cudart_i2opi_d,@object
	.size		__cudart_i2opi_d,(.L_0 - __cudart_i2opi_d)
__cudart_i2opi_d:
        /* <DEDUP_REMOVED lines=9> */
.L_0:


//--------------------- .nv.shared._Z15kernel_problem1iiiiPhS_ --------------------------
	.section	.nv.shared._Z15kernel_problem1iiiiPhS_,"aw",@nobits
	.sectionflags	@""
	.align	8
.nv.shared._Z15kernel_problem1iiiiPhS_:
	.zero		1152


//--------------------- .nv.shared.reserved.0     --------------------------
	.section	.nv.shared.reserved.0,"aw",@nobits
	.weak		__nv_reservedSMEM_offset_0_alias
	.size		__nv_reservedSMEM_offset_0_alias, 0, 64
	.other		__nv_reservedSMEM_offset_0_alias,@"STO_CUDA_RESERVED_SHARED STV_DEFAULT"
__nv_reservedSMEM_offset_0_alias:
	.zero		0
	.zero		64


//--------------------- .nv.constant0._Z15kernel_problem1iiiiPhS_ --------------------------
	.section	.nv.constant0._Z15kernel_problem1iiiiPhS_,"a",@progbits
	.sectionflags	@""
	.align	4
.nv.constant0._Z15kernel_problem1iiiiPhS_:
	.zero		928


//--------------------- SYMBOLS --------------------------

	.type		.nv.reservedSmem.offset0,@object
	.size		.nv.reservedSmem.offset0,0x4
	.type		.nv.reservedSmem.cap,@object
	.size		.nv.reservedSmem.cap,0x4
